//
// Generated by NVIDIA NVVM Compiler
//
// Compiler Build ID: CL-36424714
// Cuda compilation tools, release 13.0, V13.0.88
// Based on NVVM 20.0.0
//

.version 9.0
.target sm_100
.address_size 64

	// .globl	_Z9hypterm_1PdS_S_S_S_PKdS1_S1_S1_S1_S1_S1_S1_dddiii

.visible .entry _Z9hypterm_1PdS_S_S_S_PKdS1_S1_S1_S1_S1_S1_S1_dddiii(
	.param .u64 .ptr .align 1 _Z9hypterm_1PdS_S_S_S_PKdS1_S1_S1_S1_S1_S1_S1_dddiii_param_0,
	.param .u64 .ptr .align 1 _Z9hypterm_1PdS_S_S_S_PKdS1_S1_S1_S1_S1_S1_S1_dddiii_param_1,
	.param .u64 .ptr .align 1 _Z9hypterm_1PdS_S_S_S_PKdS1_S1_S1_S1_S1_S1_S1_dddiii_param_2,
	.param .u64 .ptr .align 1 _Z9hypterm_1PdS_S_S_S_PKdS1_S1_S1_S1_S1_S1_S1_dddiii_param_3,
	.param .u64 .ptr .align 1 _Z9hypterm_1PdS_S_S_S_PKdS1_S1_S1_S1_S1_S1_S1_dddiii_param_4,
	.param .u64 .ptr .align 1 _Z9hypterm_1PdS_S_S_S_PKdS1_S1_S1_S1_S1_S1_S1_dddiii_param_5,
	.param .u64 .ptr .align 1 _Z9hypterm_1PdS_S_S_S_PKdS1_S1_S1_S1_S1_S1_S1_dddiii_param_6,
	.param .u64 .ptr .align 1 _Z9hypterm_1PdS_S_S_S_PKdS1_S1_S1_S1_S1_S1_S1_dddiii_param_7,
	.param .u64 .ptr .align 1 _Z9hypterm_1PdS_S_S_S_PKdS1_S1_S1_S1_S1_S1_S1_dddiii_param_8,
	.param .u64 .ptr .align 1 _Z9hypterm_1PdS_S_S_S_PKdS1_S1_S1_S1_S1_S1_S1_dddiii_param_9,
	.param .u64 .ptr .align 1 _Z9hypterm_1PdS_S_S_S_PKdS1_S1_S1_S1_S1_S1_S1_dddiii_param_10,
	.param .u64 .ptr .align 1 _Z9hypterm_1PdS_S_S_S_PKdS1_S1_S1_S1_S1_S1_S1_dddiii_param_11,
	.param .u64 .ptr .align 1 _Z9hypterm_1PdS_S_S_S_PKdS1_S1_S1_S1_S1_S1_S1_dddiii_param_12,
	.param .f64 _Z9hypterm_1PdS_S_S_S_PKdS1_S1_S1_S1_S1_S1_S1_dddiii_param_13,
	.param .f64 _Z9hypterm_1PdS_S_S_S_PKdS1_S1_S1_S1_S1_S1_S1_dddiii_param_14,
	.param .f64 _Z9hypterm_1PdS_S_S_S_PKdS1_S1_S1_S1_S1_S1_S1_dddiii_param_15,
	.param .u32 _Z9hypterm_1PdS_S_S_S_PKdS1_S1_S1_S1_S1_S1_S1_dddiii_param_16,
	.param .u32 _Z9hypterm_1PdS_S_S_S_PKdS1_S1_S1_S1_S1_S1_S1_dddiii_param_17,
	.param .u32 _Z9hypterm_1PdS_S_S_S_PKdS1_S1_S1_S1_S1_S1_S1_dddiii_param_18
)
{
	.reg .pred 	%p<4>;
	.reg .b32 	%r<22>;
	.reg .b64 	%rd<37>;
	.reg .b64 	%fd<162>;

	ld.param.u64 	%rd2, [_Z9hypterm_1PdS_S_S_S_PKdS1_S1_S1_S1_S1_S1_S1_dddiii_param_1];
	ld.param.u64 	%rd4, [_Z9hypterm_1PdS_S_S_S_PKdS1_S1_S1_S1_S1_S1_S1_dddiii_param_3];
	ld.param.u64 	%rd5, [_Z9hypterm_1PdS_S_S_S_PKdS1_S1_S1_S1_S1_S1_S1_dddiii_param_4];
	ld.param.u64 	%rd6, [_Z9hypterm_1PdS_S_S_S_PKdS1_S1_S1_S1_S1_S1_S1_dddiii_param_5];
	ld.param.u64 	%rd7, [_Z9hypterm_1PdS_S_S_S_PKdS1_S1_S1_S1_S1_S1_S1_dddiii_param_6];
	ld.param.u64 	%rd8, [_Z9hypterm_1PdS_S_S_S_PKdS1_S1_S1_S1_S1_S1_S1_dddiii_param_7];
	ld.param.u64 	%rd9, [_Z9hypterm_1PdS_S_S_S_PKdS1_S1_S1_S1_S1_S1_S1_dddiii_param_8];
	ld.param.u64 	%rd10, [_Z9hypterm_1PdS_S_S_S_PKdS1_S1_S1_S1_S1_S1_S1_dddiii_param_9];
	ld.param.u64 	%rd11, [_Z9hypterm_1PdS_S_S_S_PKdS1_S1_S1_S1_S1_S1_S1_dddiii_param_12];
	ld.param.f64 	%fd1, [_Z9hypterm_1PdS_S_S_S_PKdS1_S1_S1_S1_S1_S1_S1_dddiii_param_13];
	ld.param.u32 	%r4, [_Z9hypterm_1PdS_S_S_S_PKdS1_S1_S1_S1_S1_S1_S1_dddiii_param_17];
	ld.param.u32 	%r5, [_Z9hypterm_1PdS_S_S_S_PKdS1_S1_S1_S1_S1_S1_S1_dddiii_param_18];
	mov.u32 	%r6, %ntid.x;
	mov.u32 	%r7, %ctaid.x;
	mov.u32 	%r8, %tid.x;
	mad.lo.s32 	%r1, %r7, %r6, %r8;
	mov.u32 	%r9, %ntid.y;
	mov.u32 	%r10, %ctaid.y;
	mov.u32 	%r11, %tid.y;
	mad.lo.s32 	%r2, %r10, %r9, %r11;
	mov.u32 	%r12, %ntid.z;
	mov.u32 	%r13, %ctaid.z;
	mov.u32 	%r14, %tid.z;
	mad.lo.s32 	%r3, %r13, %r12, %r14;
	min.u32 	%r15, %r1, %r2;
	min.u32 	%r16, %r3, %r15;
	setp.lt.u32 	%p1, %r16, 4;
	add.s32 	%r17, %r5, -5;
	max.s32 	%r18, %r1, %r2;
	max.s32 	%r19, %r18, %r3;
	setp.gt.s32 	%p2, %r19, %r17;
	or.pred  	%p3, %p2, %p1;
	@%p3 bra 	$L__BB0_2;
	ld.param.u64 	%rd36, [_Z9hypterm_1PdS_S_S_S_PKdS1_S1_S1_S1_S1_S1_S1_dddiii_param_2];
	ld.param.u64 	%rd35, [_Z9hypterm_1PdS_S_S_S_PKdS1_S1_S1_S1_S1_S1_S1_dddiii_param_0];
	cvta.to.global.u64 	%rd12, %rd10;
	cvta.to.global.u64 	%rd13, %rd6;
	cvta.to.global.u64 	%rd14, %rd35;
	cvta.to.global.u64 	%rd15, %rd11;
	cvta.to.global.u64 	%rd16, %rd2;
	cvta.to.global.u64 	%rd17, %rd7;
	cvta.to.global.u64 	%rd18, %rd36;
	cvta.to.global.u64 	%rd19, %rd8;
	cvta.to.global.u64 	%rd20, %rd4;
	cvta.to.global.u64 	%rd21, %rd9;
	cvta.to.global.u64 	%rd22, %rd5;
	mad.lo.s32 	%r20, %r4, %r3, %r2;
	mad.lo.s32 	%r21, %r20, %r5, %r1;
	mul.wide.s32 	%rd23, %r21, 8;
	add.s64 	%rd24, %rd13, %rd23;
	ld.global.nc.f64 	%fd2, [%rd24+8];
	ld.global.nc.f64 	%fd3, [%rd24+-8];
	sub.f64 	%fd4, %fd2, %fd3;
	mul.f64 	%fd5, %fd4, 0d3FE99999A0000000;
	ld.global.nc.f64 	%fd6, [%rd24+16];
	ld.global.nc.f64 	%fd7, [%rd24+-16];
	sub.f64 	%fd8, %fd6, %fd7;
	mul.f64 	%fd9, %fd8, 0d3FC99999A0000000;
	sub.f64 	%fd10, %fd5, %fd9;
	ld.global.nc.f64 	%fd11, [%rd24+24];
	ld.global.nc.f64 	%fd12, [%rd24+-24];
	sub.f64 	%fd13, %fd11, %fd12;
	fma.rn.f64 	%fd14, %fd13, 0d3FA374BC60000000, %fd10;
	ld.global.nc.f64 	%fd15, [%rd24+32];
	ld.global.nc.f64 	%fd16, [%rd24+-32];
	sub.f64 	%fd17, %fd15, %fd16;
	mul.f64 	%fd18, %fd17, 0d3F6CAC0840000000;
	sub.f64 	%fd19, %fd14, %fd18;
	neg.f64 	%fd20, %fd1;
	mul.f64 	%fd21, %fd19, %fd20;
	add.s64 	%rd25, %rd14, %rd23;
	st.global.f64 	[%rd25], %fd21;
	add.s64 	%rd26, %rd12, %rd23;
	ld.global.nc.f64 	%fd22, [%rd26+8];
	mul.f64 	%fd23, %fd2, %fd22;
	ld.global.nc.f64 	%fd24, [%rd26+-8];
	mul.f64 	%fd25, %fd3, %fd24;
	sub.f64 	%fd26, %fd23, %fd25;
	add.s64 	%rd27, %rd15, %rd23;
	ld.global.nc.f64 	%fd27, [%rd27+8];
	ld.global.nc.f64 	%fd28, [%rd27+-8];
	sub.f64 	%fd29, %fd27, %fd28;
	add.f64 	%fd30, %fd26, %fd29;
	mul.f64 	%fd31, %fd30, 0d3FE99999A0000000;
	ld.global.nc.f64 	%fd32, [%rd26+16];
	mul.f64 	%fd33, %fd6, %fd32;
	ld.global.nc.f64 	%fd34, [%rd26+-16];
	mul.f64 	%fd35, %fd7, %fd34;
	sub.f64 	%fd36, %fd33, %fd35;
	ld.global.nc.f64 	%fd37, [%rd27+16];
	ld.global.nc.f64 	%fd38, [%rd27+-16];
	sub.f64 	%fd39, %fd37, %fd38;
	add.f64 	%fd40, %fd36, %fd39;
	mul.f64 	%fd41, %fd40, 0d3FC99999A0000000;
	sub.f64 	%fd42, %fd31, %fd41;
	ld.global.nc.f64 	%fd43, [%rd26+24];
	mul.f64 	%fd44, %fd11, %fd43;
	ld.global.nc.f64 	%fd45, [%rd26+-24];
	mul.f64 	%fd46, %fd12, %fd45;
	sub.f64 	%fd47, %fd44, %fd46;
	ld.global.nc.f64 	%fd48, [%rd27+24];
	ld.global.nc.f64 	%fd49, [%rd27+-24];
	sub.f64 	%fd50, %fd48, %fd49;
	add.f64 	%fd51, %fd47, %fd50;
	fma.rn.f64 	%fd52, %fd51, 0d3FA374BC60000000, %fd42;
	ld.global.nc.f64 	%fd53, [%rd26+32];
	mul.f64 	%fd54, %fd15, %fd53;
	ld.global.nc.f64 	%fd55, [%rd26+-32];
	mul.f64 	%fd56, %fd16, %fd55;
	sub.f64 	%fd57, %fd54, %fd56;
	ld.global.nc.f64 	%fd58, [%rd27+32];
	ld.global.nc.f64 	%fd59, [%rd27+-32];
	sub.f64 	%fd60, %fd58, %fd59;
	add.f64 	%fd61, %fd57, %fd60;
	mul.f64 	%fd62, %fd61, 0d3F6CAC0840000000;
	sub.f64 	%fd63, %fd52, %fd62;
	mul.f64 	%fd64, %fd63, %fd20;
	add.s64 	%rd28, %rd16, %rd23;
	st.global.f64 	[%rd28], %fd64;
	add.s64 	%rd29, %rd17, %rd23;
	ld.global.nc.f64 	%fd65, [%rd29+8];
	mul.f64 	%fd66, %fd65, %fd22;
	ld.global.nc.f64 	%fd67, [%rd29+-8];
	mul.f64 	%fd68, %fd67, %fd24;
	sub.f64 	%fd69, %fd66, %fd68;
	mul.f64 	%fd70, %fd69, 0d3FE99999A0000000;
	ld.global.nc.f64 	%fd71, [%rd29+16];
	mul.f64 	%fd72, %fd71, %fd32;
	ld.global.nc.f64 	%fd73, [%rd29+-16];
	mul.f64 	%fd74, %fd73, %fd34;
	sub.f64 	%fd75, %fd72, %fd74;
	mul.f64 	%fd76, %fd75, 0d3FC99999A0000000;
	sub.f64 	%fd77, %fd70, %fd76;
	ld.global.nc.f64 	%fd78, [%rd29+24];
	mul.f64 	%fd79, %fd78, %fd43;
	ld.global.nc.f64 	%fd80, [%rd29+-24];
	mul.f64 	%fd81, %fd80, %fd45;
	sub.f64 	%fd82, %fd79, %fd81;
	fma.rn.f64 	%fd83, %fd82, 0d3FA374BC60000000, %fd77;
	ld.global.nc.f64 	%fd84, [%rd29+32];
	mul.f64 	%fd85, %fd84, %fd53;
	ld.global.nc.f64 	%fd86, [%rd29+-32];
	mul.f64 	%fd87, %fd86, %fd55;
	sub.f64 	%fd88, %fd85, %fd87;
	mul.f64 	%fd89, %fd88, 0d3F6CAC0840000000;
	sub.f64 	%fd90, %fd83, %fd89;
	mul.f64 	%fd91, %fd90, %fd20;
	add.s64 	%rd30, %rd18, %rd23;
	st.global.f64 	[%rd30], %fd91;
	add.s64 	%rd31, %rd19, %rd23;
	ld.global.nc.f64 	%fd92, [%rd31+8];
	mul.f64 	%fd93, %fd92, %fd22;
	ld.global.nc.f64 	%fd94, [%rd31+-8];
	mul.f64 	%fd95, %fd94, %fd24;
	sub.f64 	%fd96, %fd93, %fd95;
	mul.f64 	%fd97, %fd96, 0d3FE99999A0000000;
	ld.global.nc.f64 	%fd98, [%rd31+16];
	mul.f64 	%fd99, %fd98, %fd32;
	ld.global.nc.f64 	%fd100, [%rd31+-16];
	mul.f64 	%fd101, %fd100, %fd34;
	sub.f64 	%fd102, %fd99, %fd101;
	mul.f64 	%fd103, %fd102, 0d3FC99999A0000000;
	sub.f64 	%fd104, %fd97, %fd103;
	ld.global.nc.f64 	%fd105, [%rd31+24];
	mul.f64 	%fd106, %fd105, %fd43;
	ld.global.nc.f64 	%fd107, [%rd31+-24];
	mul.f64 	%fd108, %fd107, %fd45;
	sub.f64 	%fd109, %fd106, %fd108;
	fma.rn.f64 	%fd110, %fd109, 0d3FA374BC60000000, %fd104;
	ld.global.nc.f64 	%fd111, [%rd31+32];
	mul.f64 	%fd112, %fd111, %fd53;
	ld.global.nc.f64 	%fd113, [%rd31+-32];
	mul.f64 	%fd114, %fd113, %fd55;
	sub.f64 	%fd115, %fd112, %fd114;
	mul.f64 	%fd116, %fd115, 0d3F6CAC0840000000;
	sub.f64 	%fd117, %fd110, %fd116;
	mul.f64 	%fd118, %fd117, %fd20;
	add.s64 	%rd32, %rd20, %rd23;
	st.global.f64 	[%rd32], %fd118;
	add.s64 	%rd33, %rd21, %rd23;
	ld.global.nc.f64 	%fd119, [%rd33+8];
	mul.f64 	%fd120, %fd119, %fd22;
	ld.global.nc.f64 	%fd121, [%rd33+-8];
	mul.f64 	%fd122, %fd121, %fd24;
	sub.f64 	%fd123, %fd120, %fd122;
	mul.f64 	%fd124, %fd27, %fd22;
	mul.f64 	%fd125, %fd28, %fd24;
	sub.f64 	%fd126, %fd124, %fd125;
	add.f64 	%fd127, %fd123, %fd126;
	mul.f64 	%fd128, %fd127, 0d3FE99999A0000000;
	ld.global.nc.f64 	%fd129, [%rd33+16];
	mul.f64 	%fd130, %fd129, %fd32;
	ld.global.nc.f64 	%fd131, [%rd33+-16];
	mul.f64 	%fd132, %fd131, %fd34;
	sub.f64 	%fd133, %fd130, %fd132;
	mul.f64 	%fd134, %fd37, %fd32;
	mul.f64 	%fd135, %fd38, %fd34;
	sub.f64 	%fd136, %fd134, %fd135;
	add.f64 	%fd137, %fd133, %fd136;
	mul.f64 	%fd138, %fd137, 0d3FC99999A0000000;
	sub.f64 	%fd139, %fd128, %fd138;
	ld.global.nc.f64 	%fd140, [%rd33+24];
	mul.f64 	%fd141, %fd140, %fd43;
	ld.global.nc.f64 	%fd142, [%rd33+-24];
	mul.f64 	%fd143, %fd142, %fd45;
	sub.f64 	%fd144, %fd141, %fd143;
	mul.f64 	%fd145, %fd48, %fd43;
	mul.f64 	%fd146, %fd49, %fd45;
	sub.f64 	%fd147, %fd145, %fd146;
	add.f64 	%fd148, %fd144, %fd147;
	fma.rn.f64 	%fd149, %fd148, 0d3FA374BC60000000, %fd139;
	ld.global.nc.f64 	%fd150, [%rd33+32];
	mul.f64 	%fd151, %fd150, %fd53;
	ld.global.nc.f64 	%fd152, [%rd33+-32];
	mul.f64 	%fd153, %fd152, %fd55;
	sub.f64 	%fd154, %fd151, %fd153;
	mul.f64 	%fd155, %fd58, %fd53;
	mul.f64 	%fd156, %fd59, %fd55;
	sub.f64 	%fd157, %fd155, %fd156;
	add.f64 	%fd158, %fd154, %fd157;
	mul.f64 	%fd159, %fd158, 0d3F6CAC0840000000;
	sub.f64 	%fd160, %fd149, %fd159;
	mul.f64 	%fd161, %fd160, %fd20;
	add.s64 	%rd34, %rd22, %rd23;
	st.global.f64 	[%rd34], %fd161;
$L__BB0_2:
	ret;

}
	// .globl	_Z9hypterm_2PdS_S_S_S_PKdS1_S1_S1_S1_S1_S1_S1_dddiii
.visible .entry _Z9hypterm_2PdS_S_S_S_PKdS1_S1_S1_S1_S1_S1_S1_dddiii(
	.param .u64 .ptr .align 1 _Z9hypterm_2PdS_S_S_S_PKdS1_S1_S1_S1_S1_S1_S1_dddiii_param_0,
	.param .u64 .ptr .align 1 _Z9hypterm_2PdS_S_S_S_PKdS1_S1_S1_S1_S1_S1_S1_dddiii_param_1,
	.param .u64 .ptr .align 1 _Z9hypterm_2PdS_S_S_S_PKdS1_S1_S1_S1_S1_S1_S1_dddiii_param_2,
	.param .u64 .ptr .align 1 _Z9hypterm_2PdS_S_S_S_PKdS1_S1_S1_S1_S1_S1_S1_dddiii_param_3,
	.param .u64 .ptr .align 1 _Z9hypterm_2PdS_S_S_S_PKdS1_S1_S1_S1_S1_S1_S1_dddiii_param_4,
	.param .u64 .ptr .align 1 _Z9hypterm_2PdS_S_S_S_PKdS1_S1_S1_S1_S1_S1_S1_dddiii_param_5,
	.param .u64 .ptr .align 1 _Z9hypterm_2PdS_S_S_S_PKdS1_S1_S1_S1_S1_S1_S1_dddiii_param_6,
	.param .u64 .ptr .align 1 _Z9hypterm_2PdS_S_S_S_PKdS1_S1_S1_S1_S1_S1_S1_dddiii_param_7,
	.param .u64 .ptr .align 1 _Z9hypterm_2PdS_S_S_S_PKdS1_S1_S1_S1_S1_S1_S1_dddiii_param_8,
	.param .u64 .ptr .align 1 _Z9hypterm_2PdS_S_S_S_PKdS1_S1_S1_S1_S1_S1_S1_dddiii_param_9,
	.param .u64 .ptr .align 1 _Z9hypterm_2PdS_S_S_S_PKdS1_S1_S1_S1_S1_S1_S1_dddiii_param_10,
	.param .u64 .ptr .align 1 _Z9hypterm_2PdS_S_S_S_PKdS1_S1_S1_S1_S1_S1_S1_dddiii_param_11,
	.param .u64 .ptr .align 1 _Z9hypterm_2PdS_S_S_S_PKdS1_S1_S1_S1_S1_S1_S1_dddiii_param_12,
	.param .f64 _Z9hypterm_2PdS_S_S_S_PKdS1_S1_S1_S1_S1_S1_S1_dddiii_param_13,
	.param .f64 _Z9hypterm_2PdS_S_S_S_PKdS1_S1_S1_S1_S1_S1_S1_dddiii_param_14,
	.param .f64 _Z9hypterm_2PdS_S_S_S_PKdS1_S1_S1_S1_S1_S1_S1_dddiii_param_15,
	.param .u32 _Z9hypterm_2PdS_S_S_S_PKdS1_S1_S1_S1_S1_S1_S1_dddiii_param_16,
	.param .u32 _Z9hypterm_2PdS_S_S_S_PKdS1_S1_S1_S1_S1_S1_S1_dddiii_param_17,
	.param .u32 _Z9hypterm_2PdS_S_S_S_PKdS1_S1_S1_S1_S1_S1_S1_dddiii_param_18
)
{
	.reg .pred 	%p<4>;
	.reg .b32 	%r<64>;
	.reg .b64 	%rd<120>;
	.reg .b64 	%fd<190>;

	ld.param.u64 	%rd8, [_Z9hypterm_2PdS_S_S_S_PKdS1_S1_S1_S1_S1_S1_S1_dddiii_param_7];
	ld.param.u32 	%r4, [_Z9hypterm_2PdS_S_S_S_PKdS1_S1_S1_S1_S1_S1_S1_dddiii_param_17];
	ld.param.u32 	%r5, [_Z9hypterm_2PdS_S_S_S_PKdS1_S1_S1_S1_S1_S1_S1_dddiii_param_18];
	mov.u32 	%r6, %ntid.x;
	mov.u32 	%r7, %ctaid.x;
	mov.u32 	%r8, %tid.x;
	mad.lo.s32 	%r1, %r7, %r6, %r8;
	mov.u32 	%r9, %ntid.y;
	mov.u32 	%r10, %ctaid.y;
	mov.u32 	%r11, %tid.y;
	mad.lo.s32 	%r2, %r10, %r9, %r11;
	mov.u32 	%r12, %ntid.z;
	mov.u32 	%r13, %ctaid.z;
	mov.u32 	%r14, %tid.z;
	mad.lo.s32 	%r3, %r13, %r12, %r14;
	min.u32 	%r15, %r1, %r2;
	min.u32 	%r16, %r3, %r15;
	setp.lt.u32 	%p1, %r16, 4;
	add.s32 	%r17, %r5, -5;
	max.s32 	%r18, %r1, %r2;
	max.s32 	%r19, %r18, %r3;
	setp.gt.s32 	%p2, %r19, %r17;
	or.pred  	%p3, %p2, %p1;
	@%p3 bra 	$L__BB1_2;
	ld.param.f64 	%fd189, [_Z9hypterm_2PdS_S_S_S_PKdS1_S1_S1_S1_S1_S1_S1_dddiii_param_15];
	ld.param.f64 	%fd188, [_Z9hypterm_2PdS_S_S_S_PKdS1_S1_S1_S1_S1_S1_S1_dddiii_param_14];
	ld.param.u64 	%rd119, [_Z9hypterm_2PdS_S_S_S_PKdS1_S1_S1_S1_S1_S1_S1_dddiii_param_12];
	ld.param.u64 	%rd118, [_Z9hypterm_2PdS_S_S_S_PKdS1_S1_S1_S1_S1_S1_S1_dddiii_param_11];
	ld.param.u64 	%rd117, [_Z9hypterm_2PdS_S_S_S_PKdS1_S1_S1_S1_S1_S1_S1_dddiii_param_10];
	ld.param.u64 	%rd116, [_Z9hypterm_2PdS_S_S_S_PKdS1_S1_S1_S1_S1_S1_S1_dddiii_param_8];
	ld.param.u64 	%rd115, [_Z9hypterm_2PdS_S_S_S_PKdS1_S1_S1_S1_S1_S1_S1_dddiii_param_6];
	ld.param.u64 	%rd114, [_Z9hypterm_2PdS_S_S_S_PKdS1_S1_S1_S1_S1_S1_S1_dddiii_param_5];
	ld.param.u64 	%rd113, [_Z9hypterm_2PdS_S_S_S_PKdS1_S1_S1_S1_S1_S1_S1_dddiii_param_4];
	ld.param.u64 	%rd112, [_Z9hypterm_2PdS_S_S_S_PKdS1_S1_S1_S1_S1_S1_S1_dddiii_param_3];
	ld.param.u64 	%rd111, [_Z9hypterm_2PdS_S_S_S_PKdS1_S1_S1_S1_S1_S1_S1_dddiii_param_2];
	ld.param.u64 	%rd110, [_Z9hypterm_2PdS_S_S_S_PKdS1_S1_S1_S1_S1_S1_S1_dddiii_param_1];
	ld.param.u64 	%rd109, [_Z9hypterm_2PdS_S_S_S_PKdS1_S1_S1_S1_S1_S1_S1_dddiii_param_0];
	cvta.to.global.u64 	%rd13, %rd115;
	cvta.to.global.u64 	%rd14, %rd109;
	cvta.to.global.u64 	%rd15, %rd114;
	cvta.to.global.u64 	%rd16, %rd117;
	cvta.to.global.u64 	%rd17, %rd110;
	cvta.to.global.u64 	%rd18, %rd119;
	cvta.to.global.u64 	%rd19, %rd111;
	cvta.to.global.u64 	%rd20, %rd8;
	cvta.to.global.u64 	%rd21, %rd112;
	cvta.to.global.u64 	%rd22, %rd116;
	cvta.to.global.u64 	%rd23, %rd118;
	cvta.to.global.u64 	%rd24, %rd113;
	mul.lo.s32 	%r20, %r4, %r3;
	mul.lo.s32 	%r21, %r20, %r5;
	mad.lo.s32 	%r22, %r5, %r2, %r5;
	add.s32 	%r23, %r22, %r1;
	add.s32 	%r24, %r23, %r21;
	mul.wide.s32 	%rd25, %r24, 8;
	add.s64 	%rd26, %rd13, %rd25;
	ld.global.nc.f64 	%fd3, [%rd26];
	add.s32 	%r25, %r2, -1;
	mul.lo.s32 	%r26, %r5, %r25;
	add.s32 	%r27, %r26, %r1;
	add.s32 	%r28, %r27, %r21;
	mul.wide.s32 	%rd27, %r28, 8;
	add.s64 	%rd28, %rd13, %rd27;
	ld.global.nc.f64 	%fd4, [%rd28];
	sub.f64 	%fd5, %fd3, %fd4;
	mul.f64 	%fd6, %fd5, 0d3FE99999A0000000;
	mad.lo.s32 	%r29, %r5, 3, %r26;
	mul.wide.s32 	%rd29, %r5, 8;
	add.s64 	%rd30, %rd26, %rd29;
	ld.global.nc.f64 	%fd7, [%rd30];
	shl.b32 	%r30, %r5, 2;
	sub.s32 	%r31, %r29, %r30;
	add.s32 	%r32, %r31, %r1;
	add.s32 	%r33, %r32, %r21;
	mul.wide.s32 	%rd31, %r33, 8;
	add.s64 	%rd32, %rd13, %rd31;
	ld.global.nc.f64 	%fd8, [%rd32];
	sub.f64 	%fd9, %fd7, %fd8;
	mul.f64 	%fd10, %fd9, 0d3FC99999A0000000;
	sub.f64 	%fd11, %fd6, %fd10;
	mad.lo.s32 	%r34, %r5, 5, %r31;
	add.s64 	%rd33, %rd30, %rd29;
	ld.global.nc.f64 	%fd12, [%rd33];
	mad.lo.s32 	%r35, %r5, -6, %r34;
	add.s32 	%r36, %r35, %r1;
	add.s32 	%r37, %r36, %r21;
	mul.wide.s32 	%rd34, %r37, 8;
	add.s64 	%rd35, %rd13, %rd34;
	ld.global.nc.f64 	%fd13, [%rd35];
	sub.f64 	%fd14, %fd12, %fd13;
	fma.rn.f64 	%fd15, %fd14, 0d3FA374BC60000000, %fd11;
	mad.lo.s32 	%r38, %r5, 7, %r35;
	add.s64 	%rd36, %rd33, %rd29;
	ld.global.nc.f64 	%fd16, [%rd36];
	shl.b32 	%r39, %r5, 3;
	sub.s32 	%r40, %r38, %r39;
	add.s32 	%r41, %r40, %r1;
	add.s32 	%r42, %r41, %r21;
	mul.wide.s32 	%rd37, %r42, 8;
	add.s64 	%rd38, %rd13, %rd37;
	ld.global.nc.f64 	%fd17, [%rd38];
	sub.f64 	%fd18, %fd16, %fd17;
	mul.f64 	%fd19, %fd18, 0d3F6CAC0840000000;
	sub.f64 	%fd20, %fd15, %fd19;
	mul.f64 	%fd21, %fd188, %fd20;
	add.s32 	%r43, %r27, %r5;
	add.s32 	%r44, %r28, %r5;
	mul.wide.s32 	%rd39, %r44, 8;
	add.s64 	%rd40, %rd14, %rd39;
	ld.global.f64 	%fd22, [%rd40];
	sub.f64 	%fd23, %fd22, %fd21;
	st.global.f64 	[%rd40], %fd23;
	add.s64 	%rd41, %rd15, %rd25;
	ld.global.nc.f64 	%fd24, [%rd41];
	add.s64 	%rd42, %rd16, %rd25;
	ld.global.nc.f64 	%fd25, [%rd42];
	mul.f64 	%fd26, %fd24, %fd25;
	add.s64 	%rd43, %rd15, %rd27;
	ld.global.nc.f64 	%fd27, [%rd43];
	add.s64 	%rd44, %rd16, %rd27;
	ld.global.nc.f64 	%fd28, [%rd44];
	mul.f64 	%fd29, %fd27, %fd28;
	sub.f64 	%fd30, %fd26, %fd29;
	mul.f64 	%fd31, %fd30, 0d3FE99999A0000000;
	add.s64 	%rd45, %rd41, %rd29;
	ld.global.nc.f64 	%fd32, [%rd45];
	add.s64 	%rd46, %rd42, %rd29;
	ld.global.nc.f64 	%fd33, [%rd46];
	mul.f64 	%fd34, %fd32, %fd33;
	add.s64 	%rd47, %rd15, %rd31;
	ld.global.nc.f64 	%fd35, [%rd47];
	add.s64 	%rd48, %rd16, %rd31;
	ld.global.nc.f64 	%fd36, [%rd48];
	mul.f64 	%fd37, %fd35, %fd36;
	sub.f64 	%fd38, %fd34, %fd37;
	mul.f64 	%fd39, %fd38, 0d3FC99999A0000000;
	sub.f64 	%fd40, %fd31, %fd39;
	add.s64 	%rd49, %rd45, %rd29;
	ld.global.nc.f64 	%fd41, [%rd49];
	add.s64 	%rd50, %rd46, %rd29;
	ld.global.nc.f64 	%fd42, [%rd50];
	mul.f64 	%fd43, %fd41, %fd42;
	add.s64 	%rd51, %rd15, %rd34;
	ld.global.nc.f64 	%fd44, [%rd51];
	add.s64 	%rd52, %rd16, %rd34;
	ld.global.nc.f64 	%fd45, [%rd52];
	mul.f64 	%fd46, %fd44, %fd45;
	sub.f64 	%fd47, %fd43, %fd46;
	fma.rn.f64 	%fd48, %fd47, 0d3FA374BC60000000, %fd40;
	add.s64 	%rd53, %rd49, %rd29;
	ld.global.nc.f64 	%fd49, [%rd53];
	add.s64 	%rd54, %rd50, %rd29;
	ld.global.nc.f64 	%fd50, [%rd54];
	mul.f64 	%fd51, %fd49, %fd50;
	add.s64 	%rd55, %rd15, %rd37;
	ld.global.nc.f64 	%fd52, [%rd55];
	add.s64 	%rd56, %rd16, %rd37;
	ld.global.nc.f64 	%fd53, [%rd56];
	mul.f64 	%fd54, %fd52, %fd53;
	sub.f64 	%fd55, %fd51, %fd54;
	mul.f64 	%fd56, %fd55, 0d3F6CAC0840000000;
	sub.f64 	%fd57, %fd48, %fd56;
	mul.f64 	%fd58, %fd188, %fd57;
	add.s64 	%rd57, %rd17, %rd39;
	ld.global.f64 	%fd59, [%rd57];
	sub.f64 	%fd60, %fd59, %fd58;
	st.global.f64 	[%rd57], %fd60;
	mul.f64 	%fd61, %fd3, %fd25;
	mul.f64 	%fd62, %fd4, %fd28;
	sub.f64 	%fd63, %fd61, %fd62;
	add.s64 	%rd58, %rd18, %rd25;
	ld.global.nc.f64 	%fd64, [%rd58];
	add.s64 	%rd59, %rd18, %rd27;
	ld.global.nc.f64 	%fd65, [%rd59];
	sub.f64 	%fd66, %fd64, %fd65;
	add.f64 	%fd67, %fd63, %fd66;
	mul.f64 	%fd68, %fd67, 0d3FE99999A0000000;
	mul.f64 	%fd69, %fd7, %fd33;
	mul.f64 	%fd70, %fd8, %fd36;
	sub.f64 	%fd71, %fd69, %fd70;
	add.s64 	%rd60, %rd58, %rd29;
	ld.global.nc.f64 	%fd72, [%rd60];
	add.s64 	%rd61, %rd18, %rd31;
	ld.global.nc.f64 	%fd73, [%rd61];
	sub.f64 	%fd74, %fd72, %fd73;
	add.f64 	%fd75, %fd71, %fd74;
	mul.f64 	%fd76, %fd75, 0d3FC99999A0000000;
	sub.f64 	%fd77, %fd68, %fd76;
	mul.f64 	%fd78, %fd12, %fd42;
	mul.f64 	%fd79, %fd13, %fd45;
	sub.f64 	%fd80, %fd78, %fd79;
	add.s64 	%rd62, %rd60, %rd29;
	ld.global.nc.f64 	%fd81, [%rd62];
	add.s64 	%rd63, %rd18, %rd34;
	ld.global.nc.f64 	%fd82, [%rd63];
	sub.f64 	%fd83, %fd81, %fd82;
	add.f64 	%fd84, %fd80, %fd83;
	fma.rn.f64 	%fd85, %fd84, 0d3FA374BC60000000, %fd77;
	mul.f64 	%fd86, %fd16, %fd50;
	mul.f64 	%fd87, %fd17, %fd53;
	sub.f64 	%fd88, %fd86, %fd87;
	add.s64 	%rd64, %rd62, %rd29;
	ld.global.nc.f64 	%fd89, [%rd64];
	add.s64 	%rd65, %rd18, %rd37;
	ld.global.nc.f64 	%fd90, [%rd65];
	sub.f64 	%fd91, %fd89, %fd90;
	add.f64 	%fd92, %fd88, %fd91;
	mul.f64 	%fd93, %fd92, 0d3F6CAC0840000000;
	sub.f64 	%fd94, %fd85, %fd93;
	mul.f64 	%fd95, %fd188, %fd94;
	add.s64 	%rd66, %rd19, %rd39;
	ld.global.f64 	%fd96, [%rd66];
	sub.f64 	%fd97, %fd96, %fd95;
	st.global.f64 	[%rd66], %fd97;
	add.s64 	%rd67, %rd20, %rd25;
	ld.global.nc.f64 	%fd98, [%rd67];
	mul.f64 	%fd99, %fd98, %fd25;
	add.s64 	%rd68, %rd20, %rd27;
	ld.global.nc.f64 	%fd100, [%rd68];
	mul.f64 	%fd101, %fd100, %fd28;
	sub.f64 	%fd102, %fd99, %fd101;
	mul.f64 	%fd103, %fd102, 0d3FE99999A0000000;
	add.s64 	%rd69, %rd67, %rd29;
	ld.global.nc.f64 	%fd104, [%rd69];
	mul.f64 	%fd105, %fd104, %fd33;
	add.s64 	%rd70, %rd20, %rd31;
	ld.global.nc.f64 	%fd106, [%rd70];
	mul.f64 	%fd107, %fd106, %fd36;
	sub.f64 	%fd108, %fd105, %fd107;
	mul.f64 	%fd109, %fd108, 0d3FC99999A0000000;
	sub.f64 	%fd110, %fd103, %fd109;
	add.s64 	%rd71, %rd69, %rd29;
	ld.global.nc.f64 	%fd111, [%rd71];
	mul.f64 	%fd112, %fd111, %fd42;
	add.s64 	%rd72, %rd20, %rd34;
	ld.global.nc.f64 	%fd113, [%rd72];
	mul.f64 	%fd114, %fd113, %fd45;
	sub.f64 	%fd115, %fd112, %fd114;
	fma.rn.f64 	%fd116, %fd115, 0d3FA374BC60000000, %fd110;
	add.s64 	%rd73, %rd71, %rd29;
	ld.global.nc.f64 	%fd117, [%rd73];
	mul.f64 	%fd118, %fd117, %fd50;
	add.s64 	%rd74, %rd20, %rd37;
	ld.global.nc.f64 	%fd119, [%rd74];
	mul.f64 	%fd120, %fd119, %fd53;
	sub.f64 	%fd121, %fd118, %fd120;
	mul.f64 	%fd122, %fd121, 0d3F6CAC0840000000;
	sub.f64 	%fd123, %fd116, %fd122;
	mul.f64 	%fd124, %fd188, %fd123;
	add.s64 	%rd75, %rd21, %rd39;
	ld.global.f64 	%fd125, [%rd75];
	sub.f64 	%fd126, %fd125, %fd124;
	st.global.f64 	[%rd75], %fd126;
	add.s32 	%r45, %r20, %r4;
	mad.lo.s32 	%r46, %r45, %r5, %r43;
	mul.wide.s32 	%rd76, %r46, 8;
	add.s64 	%rd77, %rd22, %rd76;
	ld.global.nc.f64 	%fd127, [%rd77];
	add.s64 	%rd78, %rd23, %rd76;
	ld.global.nc.f64 	%fd128, [%rd78];
	mul.f64 	%fd129, %fd127, %fd128;
	shl.b32 	%r47, %r4, 1;
	sub.s32 	%r48, %r45, %r47;
	mad.lo.s32 	%r49, %r48, %r5, %r43;
	mul.wide.s32 	%rd79, %r49, 8;
	add.s64 	%rd80, %rd22, %rd79;
	ld.global.nc.f64 	%fd130, [%rd80];
	add.s64 	%rd81, %rd23, %rd79;
	ld.global.nc.f64 	%fd131, [%rd81];
	mul.f64 	%fd132, %fd130, %fd131;
	sub.f64 	%fd133, %fd129, %fd132;
	add.s64 	%rd82, %rd18, %rd76;
	ld.global.nc.f64 	%fd134, [%rd82];
	mul.f64 	%fd135, %fd134, %fd128;
	add.s64 	%rd83, %rd18, %rd79;
	ld.global.nc.f64 	%fd136, [%rd83];
	mul.f64 	%fd137, %fd136, %fd131;
	sub.f64 	%fd138, %fd135, %fd137;
	add.f64 	%fd139, %fd133, %fd138;
	mul.f64 	%fd140, %fd139, 0d3FE99999A0000000;
	mad.lo.s32 	%r50, %r4, 3, %r48;
	mad.lo.s32 	%r51, %r50, %r5, %r43;
	mul.wide.s32 	%rd84, %r51, 8;
	add.s64 	%rd85, %rd22, %rd84;
	ld.global.nc.f64 	%fd141, [%rd85];
	add.s64 	%rd86, %rd23, %rd84;
	ld.global.nc.f64 	%fd142, [%rd86];
	mul.f64 	%fd143, %fd141, %fd142;
	shl.b32 	%r52, %r4, 2;
	sub.s32 	%r53, %r50, %r52;
	mad.lo.s32 	%r54, %r53, %r5, %r43;
	mul.wide.s32 	%rd87, %r54, 8;
	add.s64 	%rd88, %rd22, %rd87;
	ld.global.nc.f64 	%fd144, [%rd88];
	add.s64 	%rd89, %rd23, %rd87;
	ld.global.nc.f64 	%fd145, [%rd89];
	mul.f64 	%fd146, %fd144, %fd145;
	sub.f64 	%fd147, %fd143, %fd146;
	add.s64 	%rd90, %rd18, %rd84;
	ld.global.nc.f64 	%fd148, [%rd90];
	mul.f64 	%fd149, %fd148, %fd142;
	add.s64 	%rd91, %rd18, %rd87;
	ld.global.nc.f64 	%fd150, [%rd91];
	mul.f64 	%fd151, %fd150, %fd145;
	sub.f64 	%fd152, %fd149, %fd151;
	add.f64 	%fd153, %fd147, %fd152;
	mul.f64 	%fd154, %fd153, 0d3FC99999A0000000;
	sub.f64 	%fd155, %fd140, %fd154;
	mad.lo.s32 	%r55, %r4, 5, %r53;
	mad.lo.s32 	%r56, %r55, %r5, %r43;
	mul.wide.s32 	%rd92, %r56, 8;
	add.s64 	%rd93, %rd22, %rd92;
	ld.global.nc.f64 	%fd156, [%rd93];
	add.s64 	%rd94, %rd23, %rd92;
	ld.global.nc.f64 	%fd157, [%rd94];
	mul.f64 	%fd158, %fd156, %fd157;
	mad.lo.s32 	%r57, %r4, -6, %r55;
	mad.lo.s32 	%r58, %r57, %r5, %r43;
	mul.wide.s32 	%rd95, %r58, 8;
	add.s64 	%rd96, %rd22, %rd95;
	ld.global.nc.f64 	%fd159, [%rd96];
	add.s64 	%rd97, %rd23, %rd95;
	ld.global.nc.f64 	%fd160, [%rd97];
	mul.f64 	%fd161, %fd159, %fd160;
	sub.f64 	%fd162, %fd158, %fd161;
	add.s64 	%rd98, %rd18, %rd92;
	ld.global.nc.f64 	%fd163, [%rd98];
	mul.f64 	%fd164, %fd163, %fd157;
	add.s64 	%rd99, %rd18, %rd95;
	ld.global.nc.f64 	%fd165, [%rd99];
	mul.f64 	%fd166, %fd165, %fd160;
	sub.f64 	%fd167, %fd164, %fd166;
	add.f64 	%fd168, %fd162, %fd167;
	fma.rn.f64 	%fd169, %fd168, 0d3FA374BC60000000, %fd155;
	mad.lo.s32 	%r59, %r4, 7, %r57;
	mad.lo.s32 	%r60, %r59, %r5, %r43;
	mul.wide.s32 	%rd100, %r60, 8;
	add.s64 	%rd101, %rd22, %rd100;
	ld.global.nc.f64 	%fd170, [%rd101];
	add.s64 	%rd102, %rd23, %rd100;
	ld.global.nc.f64 	%fd171, [%rd102];
	mul.f64 	%fd172, %fd170, %fd171;
	shl.b32 	%r61, %r4, 3;
	sub.s32 	%r62, %r59, %r61;
	mad.lo.s32 	%r63, %r62, %r5, %r43;
	mul.wide.s32 	%rd103, %r63, 8;
	add.s64 	%rd104, %rd22, %rd103;
	ld.global.nc.f64 	%fd173, [%rd104];
	add.s64 	%rd105, %rd23, %rd103;
	ld.global.nc.f64 	%fd174, [%rd105];
	mul.f64 	%fd175, %fd173, %fd174;
	sub.f64 	%fd176, %fd172, %fd175;
	add.s64 	%rd106, %rd18, %rd100;
	ld.global.nc.f64 	%fd177, [%rd106];
	mul.f64 	%fd178, %fd177, %fd171;
	add.s64 	%rd107, %rd18, %rd103;
	ld.global.nc.f64 	%fd179, [%rd107];
	mul.f64 	%fd180, %fd179, %fd174;
	sub.f64 	%fd181, %fd178, %fd180;
	add.f64 	%fd182, %fd176, %fd181;
	mul.f64 	%fd183, %fd182, 0d3F6CAC0840000000;
	sub.f64 	%fd184, %fd169, %fd183;
	mul.f64 	%fd185, %fd189, %fd184;
	add.s64 	%rd108, %rd24, %rd39;
	ld.global.f64 	%fd186, [%rd108];
	sub.f64 	%fd187, %fd186, %fd185;
	st.global.f64 	[%rd108], %fd187;
$L__BB1_2:
	ret;

}
	// .globl	_Z9hypterm_3PdS_S_S_S_PKdS1_S1_S1_S1_S1_S1_S1_dddiii
.visible .entry _Z9hypterm_3PdS_S_S_S_PKdS1_S1_S1_S1_S1_S1_S1_dddiii(
	.param .u64 .ptr .align 1 _Z9hypterm_3PdS_S_S_S_PKdS1_S1_S1_S1_S1_S1_S1_dddiii_param_0,
	.param .u64 .ptr .align 1 _Z9hypterm_3PdS_S_S_S_PKdS1_S1_S1_S1_S1_S1_S1_dddiii_param_1,
	.param .u64 .ptr .align 1 _Z9hypterm_3PdS_S_S_S_PKdS1_S1_S1_S1_S1_S1_S1_dddiii_param_2,
	.param .u64 .ptr .align 1 _Z9hypterm_3PdS_S_S_S_PKdS1_S1_S1_S1_S1_S1_S1_dddiii_param_3,
	.param .u64 .ptr .align 1 _Z9hypterm_3PdS_S_S_S_PKdS1_S1_S1_S1_S1_S1_S1_dddiii_param_4,
	.param .u64 .ptr .align 1 _Z9hypterm_3PdS_S_S_S_PKdS1_S1_S1_S1_S1_S1_S1_dddiii_param_5,
	.param .u64 .ptr .align 1 _Z9hypterm_3PdS_S_S_S_PKdS1_S1_S1_S1_S1_S1_S1_dddiii_param_6,
	.param .u64 .ptr .align 1 _Z9hypterm_3PdS_S_S_S_PKdS1_S1_S1_S1_S1_S1_S1_dddiii_param_7,
	.param .u64 .ptr .align 1 _Z9hypterm_3PdS_S_S_S_PKdS1_S1_S1_S1_S1_S1_S1_dddiii_param_8,
	.param .u64 .ptr .align 1 _Z9hypterm_3PdS_S_S_S_PKdS1_S1_S1_S1_S1_S1_S1_dddiii_param_9,
	.param .u64 .ptr .align 1 _Z9hypterm_3PdS_S_S_S_PKdS1_S1_S1_S1_S1_S1_S1_dddiii_param_10,
	.param .u64 .ptr .align 1 _Z9hypterm_3PdS_S_S_S_PKdS1_S1_S1_S1_S1_S1_S1_dddiii_param_11,
	.param .u64 .ptr .align 1 _Z9hypterm_3PdS_S_S_S_PKdS1_S1_S1_S1_S1_S1_S1_dddiii_param_12,
	.param .f64 _Z9hypterm_3PdS_S_S_S_PKdS1_S1_S1_S1_S1_S1_S1_dddiii_param_13,
	.param .f64 _Z9hypterm_3PdS_S_S_S_PKdS1_S1_S1_S1_S1_S1_S1_dddiii_param_14,
	.param .f64 _Z9hypterm_3PdS_S_S_S_PKdS1_S1_S1_S1_S1_S1_S1_dddiii_param_15,
	.param .u32 _Z9hypterm_3PdS_S_S_S_PKdS1_S1_S1_S1_S1_S1_S1_dddiii_param_16,
	.param .u32 _Z9hypterm_3PdS_S_S_S_PKdS1_S1_S1_S1_S1_S1_S1_dddiii_param_17,
	.param .u32 _Z9hypterm_3PdS_S_S_S_PKdS1_S1_S1_S1_S1_S1_S1_dddiii_param_18
)
{
	.reg .pred 	%p<4>;
	.reg .b32 	%r<64>;
	.reg .b64 	%rd<121>;
	.reg .b64 	%fd<190>;

	ld.param.u32 	%r4, [_Z9hypterm_3PdS_S_S_S_PKdS1_S1_S1_S1_S1_S1_S1_dddiii_param_17];
	ld.param.u32 	%r5, [_Z9hypterm_3PdS_S_S_S_PKdS1_S1_S1_S1_S1_S1_S1_dddiii_param_18];
	mov.u32 	%r6, %ntid.x;
	mov.u32 	%r7, %ctaid.x;
	mov.u32 	%r8, %tid.x;
	mad.lo.s32 	%r1, %r7, %r6, %r8;
	mov.u32 	%r9, %ntid.y;
	mov.u32 	%r10, %ctaid.y;
	mov.u32 	%r11, %tid.y;
	mad.lo.s32 	%r2, %r10, %r9, %r11;
	mov.u32 	%r12, %ntid.z;
	mov.u32 	%r13, %ctaid.z;
	mov.u32 	%r14, %tid.z;
	mad.lo.s32 	%r3, %r13, %r12, %r14;
	min.u32 	%r15, %r1, %r2;
	min.u32 	%r16, %r3, %r15;
	setp.lt.u32 	%p1, %r16, 4;
	add.s32 	%r17, %r5, -5;
	max.s32 	%r18, %r1, %r2;
	max.s32 	%r19, %r18, %r3;
	setp.gt.s32 	%p2, %r19, %r17;
	or.pred  	%p3, %p2, %p1;
	@%p3 bra 	$L__BB2_2;
	ld.param.f64 	%fd189, [_Z9hypterm_3PdS_S_S_S_PKdS1_S1_S1_S1_S1_S1_S1_dddiii_param_15];
	ld.param.f64 	%fd188, [_Z9hypterm_3PdS_S_S_S_PKdS1_S1_S1_S1_S1_S1_S1_dddiii_param_14];
	ld.param.u64 	%rd120, [_Z9hypterm_3PdS_S_S_S_PKdS1_S1_S1_S1_S1_S1_S1_dddiii_param_12];
	ld.param.u64 	%rd119, [_Z9hypterm_3PdS_S_S_S_PKdS1_S1_S1_S1_S1_S1_S1_dddiii_param_11];
	ld.param.u64 	%rd118, [_Z9hypterm_3PdS_S_S_S_PKdS1_S1_S1_S1_S1_S1_S1_dddiii_param_10];
	ld.param.u64 	%rd117, [_Z9hypterm_3PdS_S_S_S_PKdS1_S1_S1_S1_S1_S1_S1_dddiii_param_8];
	ld.param.u64 	%rd116, [_Z9hypterm_3PdS_S_S_S_PKdS1_S1_S1_S1_S1_S1_S1_dddiii_param_7];
	ld.param.u64 	%rd115, [_Z9hypterm_3PdS_S_S_S_PKdS1_S1_S1_S1_S1_S1_S1_dddiii_param_6];
	ld.param.u64 	%rd114, [_Z9hypterm_3PdS_S_S_S_PKdS1_S1_S1_S1_S1_S1_S1_dddiii_param_5];
	ld.param.u64 	%rd113, [_Z9hypterm_3PdS_S_S_S_PKdS1_S1_S1_S1_S1_S1_S1_dddiii_param_4];
	ld.param.u64 	%rd112, [_Z9hypterm_3PdS_S_S_S_PKdS1_S1_S1_S1_S1_S1_S1_dddiii_param_3];
	ld.param.u64 	%rd111, [_Z9hypterm_3PdS_S_S_S_PKdS1_S1_S1_S1_S1_S1_S1_dddiii_param_2];
	ld.param.u64 	%rd110, [_Z9hypterm_3PdS_S_S_S_PKdS1_S1_S1_S1_S1_S1_S1_dddiii_param_1];
	ld.param.u64 	%rd109, [_Z9hypterm_3PdS_S_S_S_PKdS1_S1_S1_S1_S1_S1_S1_dddiii_param_0];
	cvta.to.global.u64 	%rd13, %rd116;
	cvta.to.global.u64 	%rd14, %rd109;
	cvta.to.global.u64 	%rd15, %rd114;
	cvta.to.global.u64 	%rd16, %rd119;
	cvta.to.global.u64 	%rd17, %rd110;
	cvta.to.global.u64 	%rd18, %rd115;
	cvta.to.global.u64 	%rd19, %rd111;
	cvta.to.global.u64 	%rd20, %rd120;
	cvta.to.global.u64 	%rd21, %rd112;
	cvta.to.global.u64 	%rd22, %rd117;
	cvta.to.global.u64 	%rd23, %rd118;
	cvta.to.global.u64 	%rd24, %rd113;
	mad.lo.s32 	%r20, %r4, %r3, %r4;
	mul.lo.s32 	%r21, %r5, %r2;
	add.s32 	%r22, %r21, %r1;
	mad.lo.s32 	%r23, %r20, %r5, %r22;
	mul.wide.s32 	%rd25, %r23, 8;
	add.s64 	%rd26, %rd13, %rd25;
	ld.global.nc.f64 	%fd3, [%rd26];
	add.s32 	%r24, %r3, -1;
	mul.lo.s32 	%r25, %r4, %r24;
	mad.lo.s32 	%r26, %r25, %r5, %r22;
	mul.wide.s32 	%rd27, %r26, 8;
	add.s64 	%rd28, %rd13, %rd27;
	ld.global.nc.f64 	%fd4, [%rd28];
	sub.f64 	%fd5, %fd3, %fd4;
	mul.f64 	%fd6, %fd5, 0d3FE99999A0000000;
	mad.lo.s32 	%r27, %r4, 3, %r25;
	mad.lo.s32 	%r28, %r27, %r5, %r22;
	mul.wide.s32 	%rd29, %r28, 8;
	add.s64 	%rd30, %rd13, %rd29;
	ld.global.nc.f64 	%fd7, [%rd30];
	shl.b32 	%r29, %r4, 2;
	sub.s32 	%r30, %r27, %r29;
	mad.lo.s32 	%r31, %r30, %r5, %r22;
	mul.wide.s32 	%rd31, %r31, 8;
	add.s64 	%rd32, %rd13, %rd31;
	ld.global.nc.f64 	%fd8, [%rd32];
	sub.f64 	%fd9, %fd7, %fd8;
	mul.f64 	%fd10, %fd9, 0d3FC99999A0000000;
	sub.f64 	%fd11, %fd6, %fd10;
	mad.lo.s32 	%r32, %r4, 5, %r30;
	mad.lo.s32 	%r33, %r32, %r5, %r22;
	mul.wide.s32 	%rd33, %r33, 8;
	add.s64 	%rd34, %rd13, %rd33;
	ld.global.nc.f64 	%fd12, [%rd34];
	mad.lo.s32 	%r34, %r4, -6, %r32;
	mad.lo.s32 	%r35, %r34, %r5, %r22;
	mul.wide.s32 	%rd35, %r35, 8;
	add.s64 	%rd36, %rd13, %rd35;
	ld.global.nc.f64 	%fd13, [%rd36];
	sub.f64 	%fd14, %fd12, %fd13;
	fma.rn.f64 	%fd15, %fd14, 0d3FA374BC60000000, %fd11;
	mad.lo.s32 	%r36, %r4, 7, %r34;
	mad.lo.s32 	%r37, %r36, %r5, %r22;
	mul.wide.s32 	%rd37, %r37, 8;
	add.s64 	%rd38, %rd13, %rd37;
	ld.global.nc.f64 	%fd16, [%rd38];
	shl.b32 	%r38, %r4, 3;
	sub.s32 	%r39, %r36, %r38;
	mad.lo.s32 	%r40, %r39, %r5, %r22;
	mul.wide.s32 	%rd39, %r40, 8;
	add.s64 	%rd40, %rd13, %rd39;
	ld.global.nc.f64 	%fd17, [%rd40];
	sub.f64 	%fd18, %fd16, %fd17;
	mul.f64 	%fd19, %fd18, 0d3F6CAC0840000000;
	sub.f64 	%fd20, %fd15, %fd19;
	mul.f64 	%fd21, %fd189, %fd20;
	add.s32 	%r41, %r39, %r29;
	mul.lo.s32 	%r42, %r41, %r5;
	add.s32 	%r43, %r22, %r42;
	mul.wide.s32 	%rd41, %r43, 8;
	add.s64 	%rd42, %rd14, %rd41;
	ld.global.f64 	%fd22, [%rd42];
	sub.f64 	%fd23, %fd22, %fd21;
	st.global.f64 	[%rd42], %fd23;
	add.s64 	%rd43, %rd15, %rd25;
	ld.global.nc.f64 	%fd24, [%rd43];
	add.s64 	%rd44, %rd16, %rd25;
	ld.global.nc.f64 	%fd25, [%rd44];
	mul.f64 	%fd26, %fd24, %fd25;
	add.s64 	%rd45, %rd15, %rd27;
	ld.global.nc.f64 	%fd27, [%rd45];
	add.s64 	%rd46, %rd16, %rd27;
	ld.global.nc.f64 	%fd28, [%rd46];
	mul.f64 	%fd29, %fd27, %fd28;
	sub.f64 	%fd30, %fd26, %fd29;
	mul.f64 	%fd31, %fd30, 0d3FE99999A0000000;
	add.s64 	%rd47, %rd15, %rd29;
	ld.global.nc.f64 	%fd32, [%rd47];
	add.s64 	%rd48, %rd16, %rd29;
	ld.global.nc.f64 	%fd33, [%rd48];
	mul.f64 	%fd34, %fd32, %fd33;
	add.s64 	%rd49, %rd15, %rd31;
	ld.global.nc.f64 	%fd35, [%rd49];
	add.s64 	%rd50, %rd16, %rd31;
	ld.global.nc.f64 	%fd36, [%rd50];
	mul.f64 	%fd37, %fd35, %fd36;
	sub.f64 	%fd38, %fd34, %fd37;
	mul.f64 	%fd39, %fd38, 0d3FC99999A0000000;
	sub.f64 	%fd40, %fd31, %fd39;
	add.s64 	%rd51, %rd15, %rd33;
	ld.global.nc.f64 	%fd41, [%rd51];
	add.s64 	%rd52, %rd16, %rd33;
	ld.global.nc.f64 	%fd42, [%rd52];
	mul.f64 	%fd43, %fd41, %fd42;
	add.s64 	%rd53, %rd15, %rd35;
	ld.global.nc.f64 	%fd44, [%rd53];
	add.s64 	%rd54, %rd16, %rd35;
	ld.global.nc.f64 	%fd45, [%rd54];
	mul.f64 	%fd46, %fd44, %fd45;
	sub.f64 	%fd47, %fd43, %fd46;
	fma.rn.f64 	%fd48, %fd47, 0d3FA374BC60000000, %fd40;
	add.s64 	%rd55, %rd15, %rd37;
	ld.global.nc.f64 	%fd49, [%rd55];
	add.s64 	%rd56, %rd16, %rd37;
	ld.global.nc.f64 	%fd50, [%rd56];
	mul.f64 	%fd51, %fd49, %fd50;
	add.s64 	%rd57, %rd15, %rd39;
	ld.global.nc.f64 	%fd52, [%rd57];
	add.s64 	%rd58, %rd16, %rd39;
	ld.global.nc.f64 	%fd53, [%rd58];
	mul.f64 	%fd54, %fd52, %fd53;
	sub.f64 	%fd55, %fd51, %fd54;
	mul.f64 	%fd56, %fd55, 0d3F6CAC0840000000;
	sub.f64 	%fd57, %fd48, %fd56;
	mul.f64 	%fd58, %fd189, %fd57;
	add.s64 	%rd59, %rd17, %rd41;
	ld.global.f64 	%fd59, [%rd59];
	sub.f64 	%fd60, %fd59, %fd58;
	st.global.f64 	[%rd59], %fd60;
	add.s64 	%rd60, %rd18, %rd25;
	ld.global.nc.f64 	%fd61, [%rd60];
	mul.f64 	%fd62, %fd61, %fd25;
	add.s64 	%rd61, %rd18, %rd27;
	ld.global.nc.f64 	%fd63, [%rd61];
	mul.f64 	%fd64, %fd63, %fd28;
	sub.f64 	%fd65, %fd62, %fd64;
	mul.f64 	%fd66, %fd65, 0d3FE99999A0000000;
	add.s64 	%rd62, %rd18, %rd29;
	ld.global.nc.f64 	%fd67, [%rd62];
	mul.f64 	%fd68, %fd67, %fd33;
	add.s64 	%rd63, %rd18, %rd31;
	ld.global.nc.f64 	%fd69, [%rd63];
	mul.f64 	%fd70, %fd69, %fd36;
	sub.f64 	%fd71, %fd68, %fd70;
	mul.f64 	%fd72, %fd71, 0d3FC99999A0000000;
	sub.f64 	%fd73, %fd66, %fd72;
	add.s64 	%rd64, %rd18, %rd33;
	ld.global.nc.f64 	%fd74, [%rd64];
	mul.f64 	%fd75, %fd74, %fd42;
	add.s64 	%rd65, %rd18, %rd35;
	ld.global.nc.f64 	%fd76, [%rd65];
	mul.f64 	%fd77, %fd76, %fd45;
	sub.f64 	%fd78, %fd75, %fd77;
	fma.rn.f64 	%fd79, %fd78, 0d3FA374BC60000000, %fd73;
	add.s64 	%rd66, %rd18, %rd37;
	ld.global.nc.f64 	%fd80, [%rd66];
	mul.f64 	%fd81, %fd80, %fd50;
	add.s64 	%rd67, %rd18, %rd39;
	ld.global.nc.f64 	%fd82, [%rd67];
	mul.f64 	%fd83, %fd82, %fd53;
	sub.f64 	%fd84, %fd81, %fd83;
	mul.f64 	%fd85, %fd84, 0d3F6CAC0840000000;
	sub.f64 	%fd86, %fd79, %fd85;
	mul.f64 	%fd87, %fd189, %fd86;
	add.s64 	%rd68, %rd19, %rd41;
	ld.global.f64 	%fd88, [%rd68];
	sub.f64 	%fd89, %fd88, %fd87;
	st.global.f64 	[%rd68], %fd89;
	mul.f64 	%fd90, %fd3, %fd25;
	mul.f64 	%fd91, %fd4, %fd28;
	sub.f64 	%fd92, %fd90, %fd91;
	add.s64 	%rd69, %rd20, %rd25;
	ld.global.nc.f64 	%fd93, [%rd69];
	add.s64 	%rd70, %rd20, %rd27;
	ld.global.nc.f64 	%fd94, [%rd70];
	sub.f64 	%fd95, %fd93, %fd94;
	add.f64 	%fd96, %fd92, %fd95;
	mul.f64 	%fd97, %fd96, 0d3FE99999A0000000;
	mul.f64 	%fd98, %fd7, %fd33;
	mul.f64 	%fd99, %fd8, %fd36;
	sub.f64 	%fd100, %fd98, %fd99;
	add.s64 	%rd71, %rd20, %rd29;
	ld.global.nc.f64 	%fd101, [%rd71];
	add.s64 	%rd72, %rd20, %rd31;
	ld.global.nc.f64 	%fd102, [%rd72];
	sub.f64 	%fd103, %fd101, %fd102;
	add.f64 	%fd104, %fd100, %fd103;
	mul.f64 	%fd105, %fd104, 0d3FC99999A0000000;
	sub.f64 	%fd106, %fd97, %fd105;
	mul.f64 	%fd107, %fd12, %fd42;
	mul.f64 	%fd108, %fd13, %fd45;
	sub.f64 	%fd109, %fd107, %fd108;
	add.s64 	%rd73, %rd20, %rd33;
	ld.global.nc.f64 	%fd110, [%rd73];
	add.s64 	%rd74, %rd20, %rd35;
	ld.global.nc.f64 	%fd111, [%rd74];
	sub.f64 	%fd112, %fd110, %fd111;
	add.f64 	%fd113, %fd109, %fd112;
	fma.rn.f64 	%fd114, %fd113, 0d3FA374BC60000000, %fd106;
	mul.f64 	%fd115, %fd16, %fd50;
	mul.f64 	%fd116, %fd17, %fd53;
	sub.f64 	%fd117, %fd115, %fd116;
	add.s64 	%rd75, %rd20, %rd37;
	ld.global.nc.f64 	%fd118, [%rd75];
	add.s64 	%rd76, %rd20, %rd39;
	ld.global.nc.f64 	%fd119, [%rd76];
	sub.f64 	%fd120, %fd118, %fd119;
	add.f64 	%fd121, %fd117, %fd120;
	mul.f64 	%fd122, %fd121, 0d3F6CAC0840000000;
	sub.f64 	%fd123, %fd114, %fd122;
	mul.f64 	%fd124, %fd189, %fd123;
	add.s64 	%rd77, %rd21, %rd41;
	ld.global.f64 	%fd125, [%rd77];
	sub.f64 	%fd126, %fd125, %fd124;
	st.global.f64 	[%rd77], %fd126;
	add.s32 	%r44, %r21, %r5;
	add.s32 	%r45, %r43, %r5;
	mul.wide.s32 	%rd78, %r45, 8;
	add.s64 	%rd79, %rd22, %rd78;
	ld.global.nc.f64 	%fd127, [%rd79];
	add.s64 	%rd80, %rd23, %rd78;
	ld.global.nc.f64 	%fd128, [%rd80];
	mul.f64 	%fd129, %fd127, %fd128;
	shl.b32 	%r46, %r5, 1;
	sub.s32 	%r47, %r44, %r46;
	add.s32 	%r48, %r47, %r1;
	add.s32 	%r49, %r48, %r42;
	mul.wide.s32 	%rd81, %r49, 8;
	add.s64 	%rd82, %rd22, %rd81;
	ld.global.nc.f64 	%fd130, [%rd82];
	add.s64 	%rd83, %rd23, %rd81;
	ld.global.nc.f64 	%fd131, [%rd83];
	mul.f64 	%fd132, %fd130, %fd131;
	sub.f64 	%fd133, %fd129, %fd132;
	add.s64 	%rd84, %rd20, %rd78;
	ld.global.nc.f64 	%fd134, [%rd84];
	mul.f64 	%fd135, %fd134, %fd128;
	add.s64 	%rd85, %rd20, %rd81;
	ld.global.nc.f64 	%fd136, [%rd85];
	mul.f64 	%fd137, %fd136, %fd131;
	sub.f64 	%fd138, %fd135, %fd137;
	add.f64 	%fd139, %fd133, %fd138;
	mul.f64 	%fd140, %fd139, 0d3FE99999A0000000;
	mad.lo.s32 	%r50, %r5, 3, %r47;
	mul.wide.s32 	%rd86, %r5, 8;
	add.s64 	%rd87, %rd79, %rd86;
	ld.global.nc.f64 	%fd141, [%rd87];
	add.s64 	%rd88, %rd80, %rd86;
	ld.global.nc.f64 	%fd142, [%rd88];
	mul.f64 	%fd143, %fd141, %fd142;
	shl.b32 	%r51, %r5, 2;
	sub.s32 	%r52, %r50, %r51;
	add.s32 	%r53, %r52, %r1;
	add.s32 	%r54, %r53, %r42;
	mul.wide.s32 	%rd89, %r54, 8;
	add.s64 	%rd90, %rd22, %rd89;
	ld.global.nc.f64 	%fd144, [%rd90];
	add.s64 	%rd91, %rd23, %rd89;
	ld.global.nc.f64 	%fd145, [%rd91];
	mul.f64 	%fd146, %fd144, %fd145;
	sub.f64 	%fd147, %fd143, %fd146;
	add.s64 	%rd92, %rd84, %rd86;
	ld.global.nc.f64 	%fd148, [%rd92];
	mul.f64 	%fd149, %fd148, %fd142;
	add.s64 	%rd93, %rd20, %rd89;
	ld.global.nc.f64 	%fd150, [%rd93];
	mul.f64 	%fd151, %fd150, %fd145;
	sub.f64 	%fd152, %fd149, %fd151;
	add.f64 	%fd153, %fd147, %fd152;
	mul.f64 	%fd154, %fd153, 0d3FC99999A0000000;
	sub.f64 	%fd155, %fd140, %fd154;
	mad.lo.s32 	%r55, %r5, 5, %r52;
	add.s64 	%rd94, %rd87, %rd86;
	ld.global.nc.f64 	%fd156, [%rd94];
	add.s64 	%rd95, %rd88, %rd86;
	ld.global.nc.f64 	%fd157, [%rd95];
	mul.f64 	%fd158, %fd156, %fd157;
	mad.lo.s32 	%r56, %r5, -6, %r55;
	add.s32 	%r57, %r56, %r1;
	add.s32 	%r58, %r57, %r42;
	mul.wide.s32 	%rd96, %r58, 8;
	add.s64 	%rd97, %rd22, %rd96;
	ld.global.nc.f64 	%fd159, [%rd97];
	add.s64 	%rd98, %rd23, %rd96;
	ld.global.nc.f64 	%fd160, [%rd98];
	mul.f64 	%fd161, %fd159, %fd160;
	sub.f64 	%fd162, %fd158, %fd161;
	add.s64 	%rd99, %rd92, %rd86;
	ld.global.nc.f64 	%fd163, [%rd99];
	mul.f64 	%fd164, %fd163, %fd157;
	add.s64 	%rd100, %rd20, %rd96;
	ld.global.nc.f64 	%fd165, [%rd100];
	mul.f64 	%fd166, %fd165, %fd160;
	sub.f64 	%fd167, %fd164, %fd166;
	add.f64 	%fd168, %fd162, %fd167;
	fma.rn.f64 	%fd169, %fd168, 0d3FA374BC60000000, %fd155;
	mad.lo.s32 	%r59, %r5, 7, %r56;
	add.s64 	%rd101, %rd94, %rd86;
	ld.global.nc.f64 	%fd170, [%rd101];
	add.s64 	%rd102, %rd95, %rd86;
	ld.global.nc.f64 	%fd171, [%rd102];
	mul.f64 	%fd172, %fd170, %fd171;
	shl.b32 	%r60, %r5, 3;
	sub.s32 	%r61, %r59, %r60;
	add.s32 	%r62, %r61, %r1;
	add.s32 	%r63, %r62, %r42;
	mul.wide.s32 	%rd103, %r63, 8;
	add.s64 	%rd104, %rd22, %rd103;
	ld.global.nc.f64 	%fd173, [%rd104];
	add.s64 	%rd105, %rd23, %rd103;
	ld.global.nc.f64 	%fd174, [%rd105];
	mul.f64 	%fd175, %fd173, %fd174;
	sub.f64 	%fd176, %fd172, %fd175;
	add.s64 	%rd106, %rd99, %rd86;
	ld.global.nc.f64 	%fd177, [%rd106];
	mul.f64 	%fd178, %fd177, %fd171;
	add.s64 	%rd107, %rd20, %rd103;
	ld.global.nc.f64 	%fd179, [%rd107];
	mul.f64 	%fd180, %fd179, %fd174;
	sub.f64 	%fd181, %fd178, %fd180;
	add.f64 	%fd182, %fd176, %fd181;
	mul.f64 	%fd183, %fd182, 0d3F6CAC0840000000;
	sub.f64 	%fd184, %fd169, %fd183;
	mul.f64 	%fd185, %fd188, %fd184;
	add.s64 	%rd108, %rd24, %rd41;
	ld.global.f64 	%fd186, [%rd108];
	sub.f64 	%fd187, %fd186, %fd185;
	st.global.f64 	[%rd108], %fd187;
$L__BB2_2:
	ret;

}


// ===== COMPILED SASS (sm_100) =====

	.target	sm_100

	.elftype	@"ET_EXEC"


//--------------------- .note.nv.tkinfo           --------------------------
	.section	.note.nv.tkinfo,"",@"SHT_NOTE"
	.sectionflags	@"SHF_NOTE_NV_TKINFO"
	.tkinfo
        /*0018*/ 	.word	0x00000002
        /*0030*/ 	.string	""
        /*0030*/ 	.string	"ptxas"
        /*0030*/ 	.string	"Cuda compilation tools, release 13.0, V13.0.88"
        /*0030*/ 	.string	"Build cuda_13.0.r13.0/compiler.36424714_0"
        /*0030*/ 	.string	"-arch sm_100 -m 64 "



//--------------------- .note.nv.cuinfo           --------------------------
	.section	.note.nv.cuinfo,"",@"SHT_NOTE"
	.sectionflags	@"SHF_NOTE_NV_CUINFO"
        /*0018*/ 	.short	0x0002
        /*001a*/ 	.short	0x0064
        /*001c*/ 	.short	0x0082
	.zero		2


//--------------------- .nv.info                  --------------------------
	.section	.nv.info,"",@"SHT_CUDA_INFO"
	.align	4


	//----- nvinfo : EIATTR_REGCOUNT
	.align		4
        /*0000*/ 	.byte	0x04, 0x2f
        /*0002*/ 	.short	(.L_1 - .L_0)
	.align		4
.L_0:
        /*0004*/ 	.word	index@(_Z9hypterm_1PdS_S_S_S_PKdS1_S1_S1_S1_S1_S1_S1_dddiii)
        /*0008*/ 	.word	0x00000030


	//----- nvinfo : EIATTR_FRAME_SIZE
	.align		4
.L_1:
        /*000c*/ 	.byte	0x04, 0x11
        /*000e*/ 	.short	(.L_3 - .L_2)
	.align		4
.L_2:
        /*0010*/ 	.word	index@(_Z9hypterm_1PdS_S_S_S_PKdS1_S1_S1_S1_S1_S1_S1_dddiii)
        /*0014*/ 	.word	0x00000000


	//----- nvinfo : EIATTR_REGCOUNT
	.align		4
.L_3:
        /*0018*/ 	.byte	0x04, 0x2f
        /*001a*/ 	.short	(.L_5 - .L_4)
	.align		4
.L_4:
        /*001c*/ 	.word	index@(_Z9hypterm_2PdS_S_S_S_PKdS1_S1_S1_S1_S1_S1_S1_dddiii)
        /*0020*/ 	.word	0x00000030


	//----- nvinfo : EIATTR_FRAME_SIZE
	.align		4
.L_5:
        /*0024*/ 	.byte	0x04, 0x11
        /*0026*/ 	.short	(.L_7 - .L_6)
	.align		4
.L_6:
        /*0028*/ 	.word	index@(_Z9hypterm_2PdS_S_S_S_PKdS1_S1_S1_S1_S1_S1_S1_dddiii)
        /*002c*/ 	.word	0x00000000


	//----- nvinfo : EIATTR_REGCOUNT
	.align		4
.L_7:
        /*0030*/ 	.byte	0x04, 0x2f
        /*0032*/ 	.short	(.L_9 - .L_8)
	.align		4
.L_8:
        /*0034*/ 	.word	index@(_Z9hypterm_3PdS_S_S_S_PKdS1_S1_S1_S1_S1_S1_S1_dddiii)
        /*0038*/ 	.word	0x00000030


	//----- nvinfo : EIATTR_FRAME_SIZE
	.align		4
.L_9:
        /*003c*/ 	.byte	0x04, 0x11
        /*003e*/ 	.short	(.L_11 - .L_10)
	.align		4
.L_10:
        /*0040*/ 	.word	index@(_Z9hypterm_3PdS_S_S_S_PKdS1_S1_S1_S1_S1_S1_S1_dddiii)
        /*0044*/ 	.word	0x00000000


	//----- nvinfo : EIATTR_MIN_STACK_SIZE
	.align		4
.L_11:
        /*0048*/ 	.byte	0x04, 0x12
        /*004a*/ 	.short	(.L_13 - .L_12)
	.align		4
.L_12:
        /*004c*/ 	.word	index@(_Z9hypterm_3PdS_S_S_S_PKdS1_S1_S1_S1_S1_S1_S1_dddiii)
        /*0050*/ 	.word	0x00000000


	//----- nvinfo : EIATTR_MIN_STACK_SIZE
	.align		4
.L_13:
        /*0054*/ 	.byte	0x04, 0x12
        /*0056*/ 	.short	(.L_15 - .L_14)
	.align		4
.L_14:
        /*0058*/ 	.word	index@(_Z9hypterm_2PdS_S_S_S_PKdS1_S1_S1_S1_S1_S1_S1_dddiii)
        /*005c*/ 	.word	0x00000000


	//----- nvinfo : EIATTR_MIN_STACK_SIZE
	.align		4
.L_15:
        /*0060*/ 	.byte	0x04, 0x12
        /*0062*/ 	.short	(.L_17 - .L_16)
	.align		4
.L_16:
        /*0064*/ 	.word	index@(_Z9hypterm_1PdS_S_S_S_PKdS1_S1_S1_S1_S1_S1_S1_dddiii)
        /*0068*/ 	.word	0x00000000
.L_17:


//--------------------- .nv.compat                --------------------------
	.section	.nv.compat,"",@"SHT_CUDA_COMPAT_INFO"
	.align	4
        /*0000*/ 	.byte	0x02, 0x09, 0x00, 0x00, 0x02, 0x02, 0x01, 0x00, 0x02, 0x05, 0x05, 0x00, 0x03, 0x07, 0x01, 0x01
        /*0010*/ 	.byte	0x02, 0x03, 0x00, 0x00, 0x02, 0x06, 0x01, 0x00, 0x04, 0x0b, 0x08, 0x00, 0x01, 0x00, 0x00, 0x00
        /*0020*/ 	.byte	0x00, 0x00, 0x00, 0x00


//--------------------- .nv.info._Z9hypterm_3PdS_S_S_S_PKdS1_S1_S1_S1_S1_S1_S1_dddiii --------------------------
	.section	.nv.info._Z9hypterm_3PdS_S_S_S_PKdS1_S1_S1_S1_S1_S1_S1_dddiii,"",@"SHT_CUDA_INFO"
	.sectionflags	@""
	.align	4


	//----- nvinfo : EIATTR_CUDA_API_VERSION
	.align		4
        /*0000*/ 	.byte	0x04, 0x37
        /*0002*/ 	.short	(.L_19 - .L_18)
.L_18:
        /*0004*/ 	.word	0x00000082


	//----- nvinfo : EIATTR_KPARAM_INFO
	.align		4
.L_19:
        /*0008*/ 	.byte	0x04, 0x17
        /*000a*/ 	.short	(.L_21 - .L_20)
.L_20:
        /*000c*/ 	.word	0x00000000
        /*0010*/ 	.short	0x0012
        /*0012*/ 	.short	0x0088
        /*0014*/ 	.byte	0x00, 0xf0, 0x11, 0x00


	//----- nvinfo : EIATTR_KPARAM_INFO
	.align		4
.L_21:
        /*0018*/ 	.byte	0x04, 0x17
        /*001a*/ 	.short	(.L_23 - .L_22)
.L_22:
        /*001c*/ 	.word	0x00000000
        /*0020*/ 	.short	0x0011
        /*0022*/ 	.short	0x0084
        /*0024*/ 	.byte	0x00, 0xf0, 0x11, 0x00


	//----- nvinfo : EIATTR_KPARAM_INFO
	.align		4
.L_23:
        /*0028*/ 	.byte	0x04, 0x17
        /*002a*/ 	.short	(.L_25 - .L_24)
.L_24:
        /*002c*/ 	.word	0x00000000
        /*0030*/ 	.short	0x0010
        /*0032*/ 	.short	0x0080
        /*0034*/ 	.byte	0x00, 0xf0, 0x11, 0x00


	//----- nvinfo : EIATTR_KPARAM_INFO
	.align		4
.L_25:
        /*0038*/ 	.byte	0x04, 0x17
        /*003a*/ 	.short	(.L_27 - .L_26)
.L_26:
        /*003c*/ 	.word	0x00000000
        /*0040*/ 	.short	0x000f
        /*0042*/ 	.short	0x0078
        /*0044*/ 	.byte	0x00, 0xf0, 0x21, 0x00


	//----- nvinfo : EIATTR_KPARAM_INFO
	.align		4
.L_27:
        /*0048*/ 	.byte	0x04, 0x17
        /*004a*/ 	.short	(.L_29 - .L_28)
.L_28:
        /*004c*/ 	.word	0x00000000
        /*0050*/ 	.short	0x000e
        /*0052*/ 	.short	0x0070
        /*0054*/ 	.byte	0x00, 0xf0, 0x21, 0x00


	//----- nvinfo : EIATTR_KPARAM_INFO
	.align		4
.L_29:
        /*0058*/ 	.byte	0x04, 0x17
        /*005a*/ 	.short	(.L_31 - .L_30)
.L_30:
        /*005c*/ 	.word	0x00000000
        /*0060*/ 	.short	0x000d
        /*0062*/ 	.short	0x0068
        /*0064*/ 	.byte	0x00, 0xf0, 0x21, 0x00


	//----- nvinfo : EIATTR_KPARAM_INFO
	.align		4
.L_31:
        /*0068*/ 	.byte	0x04, 0x17
        /*006a*/ 	.short	(.L_33 - .L_32)
.L_32:
        /*006c*/ 	.word	0x00000000
        /*0070*/ 	.short	0x000c
        /*0072*/ 	.short	0x0060
        /*0074*/ 	.byte	0x00, 0xf5, 0x21, 0x00


	//----- nvinfo : EIATTR_KPARAM_INFO
	.align		4
.L_33:
        /*0078*/ 	.byte	0x04, 0x17
        /*007a*/ 	.short	(.L_35 - .L_34)
.L_34:
        /*007c*/ 	.word	0x00000000
        /*0080*/ 	.short	0x000b
        /*0082*/ 	.short	0x0058
        /*0084*/ 	.byte	0x00, 0xf5, 0x21, 0x00


	//----- nvinfo : EIATTR_KPARAM_INFO
	.align		4
.L_35:
        /*0088*/ 	.byte	0x04, 0x17
        /*008a*/ 	.short	(.L_37 - .L_36)
.L_36:
        /*008c*/ 	.word	0x00000000
        /*0090*/ 	.short	0x000a
        /*0092*/ 	.short	0x0050
        /*0094*/ 	.byte	0x00, 0xf5, 0x21, 0x00


	//----- nvinfo : EIATTR_KPARAM_INFO
	.align		4
.L_37:
        /*0098*/ 	.byte	0x04, 0x17
        /*009a*/ 	.short	(.L_39 - .L_38)
.L_38:
        /*009c*/ 	.word	0x00000000
        /*00a0*/ 	.short	0x0009
        /*00a2*/ 	.short	0x0048
        /*00a4*/ 	.byte	0x00, 0xf5, 0x21, 0x00


	//----- nvinfo : EIATTR_KPARAM_INFO
	.align		4
.L_39:
        /*00a8*/ 	.byte	0x04, 0x17
        /*00aa*/ 	.short	(.L_41 - .L_40)
.L_40:
        /*00ac*/ 	.word	0x00000000
        /*00b0*/ 	.short	0x0008
        /*00b2*/ 	.short	0x0040
        /*00b4*/ 	.byte	0x00, 0xf5, 0x21, 0x00


	//----- nvinfo : EIATTR_KPARAM_INFO
	.align		4
.L_41:
        /*00b8*/ 	.byte	0x04, 0x17
        /*00ba*/ 	.short	(.L_43 - .L_42)
.L_42:
        /*00bc*/ 	.word	0x00000000
        /*00c0*/ 	.short	0x0007
        /*00c2*/ 	.short	0x0038
        /*00c4*/ 	.byte	0x00, 0xf5, 0x21, 0x00


	//----- nvinfo : EIATTR_KPARAM_INFO
	.align		4
.L_43:
        /*00c8*/ 	.byte	0x04, 0x17
        /*00ca*/ 	.short	(.L_45 - .L_44)
.L_44:
        /*00cc*/ 	.word	0x00000000
        /*00d0*/ 	.short	0x0006
        /*00d2*/ 	.short	0x0030
        /*00d4*/ 	.byte	0x00, 0xf5, 0x21, 0x00


	//----- nvinfo : EIATTR_KPARAM_INFO
	.align		4
.L_45:
        /*00d8*/ 	.byte	0x04, 0x17
        /*00da*/ 	.short	(.L_47 - .L_46)
.L_46:
        /*00dc*/ 	.word	0x00000000
        /*00e0*/ 	.short	0x0005
        /*00e2*/ 	.short	0x0028
        /*00e4*/ 	.byte	0x00, 0xf5, 0x21, 0x00


	//----- nvinfo : EIATTR_KPARAM_INFO
	.align		4
.L_47:
        /*00e8*/ 	.byte	0x04, 0x17
        /*00ea*/ 	.short	(.L_49 - .L_48)
.L_48:
        /*00ec*/ 	.word	0x00000000
        /*00f0*/ 	.short	0x0004
        /*00f2*/ 	.short	0x0020
        /*00f4*/ 	.byte	0x00, 0xf5, 0x21, 0x00


	//----- nvinfo : EIATTR_KPARAM_INFO
	.align		4
.L_49:
        /*00f8*/ 	.byte	0x04, 0x17
        /*00fa*/ 	.short	(.L_51 - .L_50)
.L_50:
        /*00fc*/ 	.word	0x00000000
        /*0100*/ 	.short	0x0003
        /*0102*/ 	.short	0x0018
        /*0104*/ 	.byte	0x00, 0xf5, 0x21, 0x00


	//----- nvinfo : EIATTR_KPARAM_INFO
	.align		4
.L_51:
        /*0108*/ 	.byte	0x04, 0x17
        /*010a*/ 	.short	(.L_53 - .L_52)
.L_52:
        /*010c*/ 	.word	0x00000000
        /*0110*/ 	.short	0x0002
        /*0112*/ 	.short	0x0010
        /*0114*/ 	.byte	0x00, 0xf5, 0x21, 0x00


	//----- nvinfo : EIATTR_KPARAM_INFO
	.align		4
.L_53:
        /*0118*/ 	.byte	0x04, 0x17
        /*011a*/ 	.short	(.L_55 - .L_54)
.L_54:
        /*011c*/ 	.word	0x00000000
        /*0120*/ 	.short	0x0001
        /*0122*/ 	.short	0x0008
        /*0124*/ 	.byte	0x00, 0xf5, 0x21, 0x00


	//----- nvinfo : EIATTR_KPARAM_INFO
	.align		4
.L_55:
        /*0128*/ 	.byte	0x04, 0x17
        /*012a*/ 	.short	(.L_57 - .L_56)
.L_56:
        /*012c*/ 	.word	0x00000000
        /*0130*/ 	.short	0x0000
        /*0132*/ 	.short	0x0000
        /*0134*/ 	.byte	0x00, 0xf5, 0x21, 0x00


	//----- nvinfo : EIATTR_SPARSE_MMA_MASK
	.align		4
.L_57:
        /*0138*/ 	.byte	0x03, 0x50
        /*013a*/ 	.short	0x0000


	//----- nvinfo : EIATTR_MAXREG_COUNT
	.align		4
        /*013c*/ 	.byte	0x03, 0x1b
        /*013e*/ 	.short	0x00ff


	//----- nvinfo : EIATTR_MERCURY_ISA_VERSION
	.align		4
        /*0140*/ 	.byte	0x03, 0x5f
        /*0142*/ 	.short	0x0101


	//----- nvinfo : EIATTR_VRC_CTA_INIT_COUNT
	.align		4
        /*0144*/ 	.byte	0x02, 0x4a
	.zero		1
	.zero		1


	//----- nvinfo : EIATTR_EXIT_INSTR_OFFSETS
	.align		4
        /*0148*/ 	.byte	0x04, 0x1c
        /*014a*/ 	.short	(.L_59 - .L_58)


	//   ....[0]....
.L_58:
        /*014c*/ 	.word	0x00000130


	//   ....[1]....
        /*0150*/ 	.word	0x00001390


	//----- nvinfo : EIATTR_CBANK_PARAM_SIZE
	.align		4
.L_59:
        /*0154*/ 	.byte	0x03, 0x19
        /*0156*/ 	.short	0x008c


	//----- nvinfo : EIATTR_PARAM_CBANK
	.align		4
        /*0158*/ 	.byte	0x04, 0x0a
        /*015a*/ 	.short	(.L_61 - .L_60)
	.align		4
.L_60:
        /*015c*/ 	.word	index@(.nv.constant0._Z9hypterm_3PdS_S_S_S_PKdS1_S1_S1_S1_S1_S1_S1_dddiii)
        /*0160*/ 	.short	0x0380
        /*0162*/ 	.short	0x008c


	//----- nvinfo : EIATTR_SW_WAR
	.align		4
.L_61:
        /*0164*/ 	.byte	0x04, 0x36
        /*0166*/ 	.short	(.L_63 - .L_62)
.L_62:
        /*0168*/ 	.word	0x00000008
.L_63:


//--------------------- .nv.info._Z9hypterm_2PdS_S_S_S_PKdS1_S1_S1_S1_S1_S1_S1_dddiii --------------------------
	.section	.nv.info._Z9hypterm_2PdS_S_S_S_PKdS1_S1_S1_S1_S1_S1_S1_dddiii,"",@"SHT_CUDA_INFO"
	.sectionflags	@""
	.align	4


	//----- nvinfo : EIATTR_CUDA_API_VERSION
	.align		4
        /*0000*/ 	.byte	0x04, 0x37
        /*0002*/ 	.short	(.L_65 - .L_64)
.L_64:
        /*0004*/ 	.word	0x00000082


	//----- nvinfo : EIATTR_KPARAM_INFO
	.align		4
.L_65:
        /*0008*/ 	.byte	0x04, 0x17
        /*000a*/ 	.short	(.L_67 - .L_66)
.L_66:
        /*000c*/ 	.word	0x00000000
        /*0010*/ 	.short	0x0012
        /*0012*/ 	.short	0x0088
        /*0014*/ 	.byte	0x00, 0xf0, 0x11, 0x00


	//----- nvinfo : EIATTR_KPARAM_INFO
	.align		4
.L_67:
        /*0018*/ 	.byte	0x04, 0x17
        /*001a*/ 	.short	(.L_69 - .L_68)
.L_68:
        /*001c*/ 	.word	0x00000000
        /*0020*/ 	.short	0x0011
        /*0022*/ 	.short	0x0084
        /*0024*/ 	.byte	0x00, 0xf0, 0x11, 0x00


	//----- nvinfo : EIATTR_KPARAM_INFO
	.align		4
.L_69:
        /*0028*/ 	.byte	0x04, 0x17
        /*002a*/ 	.short	(.L_71 - .L_70)
.L_70:
        /*002c*/ 	.word	0x00000000
        /*0030*/ 	.short	0x0010
        /*0032*/ 	.short	0x0080
        /*0034*/ 	.byte	0x00, 0xf0, 0x11, 0x00


	//----- nvinfo : EIATTR_KPARAM_INFO
	.align		4
.L_71:
        /*0038*/ 	.byte	0x04, 0x17
        /*003a*/ 	.short	(.L_73 - .L_72)
.L_72:
        /*003c*/ 	.word	0x00000000
        /*0040*/ 	.short	0x000f
        /*0042*/ 	.short	0x0078
        /*0044*/ 	.byte	0x00, 0xf0, 0x21, 0x00


	//----- nvinfo : EIATTR_KPARAM_INFO
	.align		4
.L_73:
        /*0048*/ 	.byte	0x04, 0x17
        /*004a*/ 	.short	(.L_75 - .L_74)
.L_74:
        /*004c*/ 	.word	0x00000000
        /*0050*/ 	.short	0x000e
        /*0052*/ 	.short	0x0070
        /*0054*/ 	.byte	0x00, 0xf0, 0x21, 0x00


	//----- nvinfo : EIATTR_KPARAM_INFO
	.align		4
.L_75:
        /*0058*/ 	.byte	0x04, 0x17
        /*005a*/ 	.short	(.L_77 - .L_76)
.L_76:
        /*005c*/ 	.word	0x00000000
        /*0060*/ 	.short	0x000d
        /*0062*/ 	.short	0x0068
        /*0064*/ 	.byte	0x00, 0xf0, 0x21, 0x00


	//----- nvinfo : EIATTR_KPARAM_INFO
	.align		4
.L_77:
        /*0068*/ 	.byte	0x04, 0x17
        /*006a*/ 	.short	(.L_79 - .L_78)
.L_78:
        /*006c*/ 	.word	0x00000000
        /*0070*/ 	.short	0x000c
        /*0072*/ 	.short	0x0060
        /*0074*/ 	.byte	0x00, 0xf5, 0x21, 0x00


	//----- nvinfo : EIATTR_KPARAM_INFO
	.align		4
.L_79:
        /*0078*/ 	.byte	0x04, 0x17
        /*007a*/ 	.short	(.L_81 - .L_80)
.L_80:
        /*007c*/ 	.word	0x00000000
        /*0080*/ 	.short	0x000b
        /*0082*/ 	.short	0x0058
        /*0084*/ 	.byte	0x00, 0xf5, 0x21, 0x00


	//----- nvinfo : EIATTR_KPARAM_INFO
	.align		4
.L_81:
        /*0088*/ 	.byte	0x04, 0x17
        /*008a*/ 	.short	(.L_83 - .L_82)
.L_82:
        /*008c*/ 	.word	0x00000000
        /*0090*/ 	.short	0x000a
        /*0092*/ 	.short	0x0050
        /*0094*/ 	.byte	0x00, 0xf5, 0x21, 0x00


	//----- nvinfo : EIATTR_KPARAM_INFO
	.align		4
.L_83:
        /*0098*/ 	.byte	0x04, 0x17
        /*009a*/ 	.short	(.L_85 - .L_84)
.L_84:
        /*009c*/ 	.word	0x00000000
        /*00a0*/ 	.short	0x0009
        /*00a2*/ 	.short	0x0048
        /*00a4*/ 	.byte	0x00, 0xf5, 0x21, 0x00


	//----- nvinfo : EIATTR_KPARAM_INFO
	.align		4
.L_85:
        /*00a8*/ 	.byte	0x04, 0x17
        /*00aa*/ 	.short	(.L_87 - .L_86)
.L_86:
        /*00ac*/ 	.word	0x00000000
        /*00b0*/ 	.short	0x0008
        /*00b2*/ 	.short	0x0040
        /*00b4*/ 	.byte	0x00, 0xf5, 0x21, 0x00


	//----- nvinfo : EIATTR_KPARAM_INFO
	.align		4
.L_87:
        /*00b8*/ 	.byte	0x04, 0x17
        /*00ba*/ 	.short	(.L_89 - .L_88)
.L_88:
        /*00bc*/ 	.word	0x00000000
        /*00c0*/ 	.short	0x0007
        /*00c2*/ 	.short	0x0038
        /*00c4*/ 	.byte	0x00, 0xf5, 0x21, 0x00


	//----- nvinfo : EIATTR_KPARAM_INFO
	.align		4
.L_89:
        /*00c8*/ 	.byte	0x04, 0x17
        /*00ca*/ 	.short	(.L_91 - .L_90)
.L_90:
        /*00cc*/ 	.word	0x00000000
        /*00d0*/ 	.short	0x0006
        /*00d2*/ 	.short	0x0030
        /*00d4*/ 	.byte	0x00, 0xf5, 0x21, 0x00


	//----- nvinfo : EIATTR_KPARAM_INFO
	.align		4
.L_91:
        /*00d8*/ 	.byte	0x04, 0x17
        /*00da*/ 	.short	(.L_93 - .L_92)
.L_92:
        /*00dc*/ 	.word	0x00000000
        /*00e0*/ 	.short	0x0005
        /*00e2*/ 	.short	0x0028
        /*00e4*/ 	.byte	0x00, 0xf5, 0x21, 0x00


	//----- nvinfo : EIATTR_KPARAM_INFO
	.align		4
.L_93:
        /*00e8*/ 	.byte	0x04, 0x17
        /*00ea*/ 	.short	(.L_95 - .L_94)
.L_94:
        /*00ec*/ 	.word	0x00000000
        /*00f0*/ 	.short	0x0004
        /*00f2*/ 	.short	0x0020
        /*00f4*/ 	.byte	0x00, 0xf5, 0x21, 0x00


	//----- nvinfo : EIATTR_KPARAM_INFO
	.align		4
.L_95:
        /*00f8*/ 	.byte	0x04, 0x17
        /*00fa*/ 	.short	(.L_97 - .L_96)
.L_96:
        /*00fc*/ 	.word	0x00000000
        /*0100*/ 	.short	0x0003
        /*0102*/ 	.short	0x0018
        /*0104*/ 	.byte	0x00, 0xf5, 0x21, 0x00


	//----- nvinfo : EIATTR_KPARAM_INFO
	.align		4
.L_97:
        /*0108*/ 	.byte	0x04, 0x17
        /*010a*/ 	.short	(.L_99 - .L_98)
.L_98:
        /*010c*/ 	.word	0x00000000
        /*0110*/ 	.short	0x0002
        /*0112*/ 	.short	0x0010
        /*0114*/ 	.byte	0x00, 0xf5, 0x21, 0x00


	//----- nvinfo : EIATTR_KPARAM_INFO
	.align		4
.L_99:
        /*0118*/ 	.byte	0x04, 0x17
        /*011a*/ 	.short	(.L_101 - .L_100)
.L_100:
        /*011c*/ 	.word	0x00000000
        /*0120*/ 	.short	0x0001
        /*0122*/ 	.short	0x0008
        /*0124*/ 	.byte	0x00, 0xf5, 0x21, 0x00


	//----- nvinfo : EIATTR_KPARAM_INFO
	.align		4
.L_101:
        /*0128*/ 	.byte	0x04, 0x17
        /*012a*/ 	.short	(.L_103 - .L_102)
.L_102:
        /*012c*/ 	.word	0x00000000
        /*0130*/ 	.short	0x0000
        /*0132*/ 	.short	0x0000
        /*0134*/ 	.byte	0x00, 0xf5, 0x21, 0x00


	//----- nvinfo : EIATTR_SPARSE_MMA_MASK
	.align		4
.L_103:
        /*0138*/ 	.byte	0x03, 0x50
        /*013a*/ 	.short	0x0000


	//----- nvinfo : EIATTR_MAXREG_COUNT
	.align		4
        /*013c*/ 	.byte	0x03, 0x1b
        /*013e*/ 	.short	0x00ff


	//----- nvinfo : EIATTR_MERCURY_ISA_VERSION
	.align		4
        /*0140*/ 	.byte	0x03, 0x5f
        /*0142*/ 	.short	0x0101


	//----- nvinfo : EIATTR_VRC_CTA_INIT_COUNT
	.align		4
        /*0144*/ 	.byte	0x02, 0x4a
	.zero		1
	.zero		1


	//----- nvinfo : EIATTR_EXIT_INSTR_OFFSETS
	.align		4
        /*0148*/ 	.byte	0x04, 0x1c
        /*014a*/ 	.short	(.L_105 - .L_104)


	//   ....[0]....
.L_104:
        /*014c*/ 	.word	0x00000130


	//   ....[1]....
        /*0150*/ 	.word	0x00001420


	//----- nvinfo : EIATTR_CBANK_PARAM_SIZE
	.align		4
.L_105:
        /*0154*/ 	.byte	0x03, 0x19
        /*0156*/ 	.short	0x008c


	//----- nvinfo : EIATTR_PARAM_CBANK
	.align		4
        /*0158*/ 	.byte	0x04, 0x0a
        /*015a*/ 	.short	(.L_107 - .L_106)
	.align		4
.L_106:
        /*015c*/ 	.word	index@(.nv.constant0._Z9hypterm_2PdS_S_S_S_PKdS1_S1_S1_S1_S1_S1_S1_dddiii)
        /*0160*/ 	.short	0x0380
        /*0162*/ 	.short	0x008c


	//----- nvinfo : EIATTR_SW_WAR
	.align		4
.L_107:
        /*0164*/ 	.byte	0x04, 0x36
        /*0166*/ 	.short	(.L_109 - .L_108)
.L_108:
        /*0168*/ 	.word	0x00000008
.L_109:


//--------------------- .nv.info._Z9hypterm_1PdS_S_S_S_PKdS1_S1_S1_S1_S1_S1_S1_dddiii --------------------------
	.section	.nv.info._Z9hypterm_1PdS_S_S_S_PKdS1_S1_S1_S1_S1_S1_S1_dddiii,"",@"SHT_CUDA_INFO"
	.sectionflags	@""
	.align	4


	//----- nvinfo : EIATTR_CUDA_API_VERSION
	.align		4
        /*0000*/ 	.byte	0x04, 0x37
        /*0002*/ 	.short	(.L_111 - .L_110)
.L_110:
        /*0004*/ 	.word	0x00000082


	//----- nvinfo : EIATTR_KPARAM_INFO
	.align		4
.L_111:
        /*0008*/ 	.byte	0x04, 0x17
        /*000a*/ 	.short	(.L_113 - .L_112)
.L_112:
        /*000c*/ 	.word	0x00000000
        /*0010*/ 	.short	0x0012
        /*0012*/ 	.short	0x0088
        /*0014*/ 	.byte	0x00, 0xf0, 0x11, 0x00


	//----- nvinfo : EIATTR_KPARAM_INFO
	.align		4
.L_113:
        /*0018*/ 	.byte	0x04, 0x17
        /*001a*/ 	.short	(.L_115 - .L_114)
.L_114:
        /*001c*/ 	.word	0x00000000
        /*0020*/ 	.short	0x0011
        /*0022*/ 	.short	0x0084
        /*0024*/ 	.byte	0x00, 0xf0, 0x11, 0x00


	//----- nvinfo : EIATTR_KPARAM_INFO
	.align		4
.L_115:
        /*0028*/ 	.byte	0x04, 0x17
        /*002a*/ 	.short	(.L_117 - .L_116)
.L_116:
        /*002c*/ 	.word	0x00000000
        /*0030*/ 	.short	0x0010
        /*0032*/ 	.short	0x0080
        /*0034*/ 	.byte	0x00, 0xf0, 0x11, 0x00


	//----- nvinfo : EIATTR_KPARAM_INFO
	.align		4
.L_117:
        /*0038*/ 	.byte	0x04, 0x17
        /*003a*/ 	.short	(.L_119 - .L_118)
.L_118:
        /*003c*/ 	.word	0x00000000
        /*0040*/ 	.short	0x000f
        /*0042*/ 	.short	0x0078
        /*0044*/ 	.byte	0x00, 0xf0, 0x21, 0x00


	//----- nvinfo : EIATTR_KPARAM_INFO
	.align		4
.L_119:
        /*0048*/ 	.byte	0x04, 0x17
        /*004a*/ 	.short	(.L_121 - .L_120)
.L_120:
        /*004c*/ 	.word	0x00000000
        /*0050*/ 	.short	0x000e
        /*0052*/ 	.short	0x0070
        /*0054*/ 	.byte	0x00, 0xf0, 0x21, 0x00


	//----- nvinfo : EIATTR_KPARAM_INFO
	.align		4
.L_121:
        /*0058*/ 	.byte	0x04, 0x17
        /*005a*/ 	.short	(.L_123 - .L_122)
.L_122:
        /*005c*/ 	.word	0x00000000
        /*0060*/ 	.short	0x000d
        /*0062*/ 	.short	0x0068
        /*0064*/ 	.byte	0x00, 0xf0, 0x21, 0x00


	//----- nvinfo : EIATTR_KPARAM_INFO
	.align		4
.L_123:
        /*0068*/ 	.byte	0x04, 0x17
        /*006a*/ 	.short	(.L_125 - .L_124)
.L_124:
        /*006c*/ 	.word	0x00000000
        /*0070*/ 	.short	0x000c
        /*0072*/ 	.short	0x0060
        /*0074*/ 	.byte	0x00, 0xf5, 0x21, 0x00


	//----- nvinfo : EIATTR_KPARAM_INFO
	.align		4
.L_125:
        /*0078*/ 	.byte	0x04, 0x17
        /*007a*/ 	.short	(.L_127 - .L_126)
.L_126:
        /*007c*/ 	.word	0x00000000
        /*0080*/ 	.short	0x000b
        /*0082*/ 	.short	0x0058
        /*0084*/ 	.byte	0x00, 0xf5, 0x21, 0x00


	//----- nvinfo : EIATTR_KPARAM_INFO
	.align		4
.L_127:
        /*0088*/ 	.byte	0x04, 0x17
        /*008a*/ 	.short	(.L_129 - .L_128)
.L_128:
        /*008c*/ 	.word	0x00000000
        /*0090*/ 	.short	0x000a
        /*0092*/ 	.short	0x0050
        /*0094*/ 	.byte	0x00, 0xf5, 0x21, 0x00


	//----- nvinfo : EIATTR_KPARAM_INFO
	.align		4
.L_129:
        /*0098*/ 	.byte	0x04, 0x17
        /*009a*/ 	.short	(.L_131 - .L_130)
.L_130:
        /*009c*/ 	.word	0x00000000
        /*00a0*/ 	.short	0x0009
        /*00a2*/ 	.short	0x0048
        /*00a4*/ 	.byte	0x00, 0xf5, 0x21, 0x00


	//----- nvinfo : EIATTR_KPARAM_INFO
	.align		4
.L_131:
        /*00a8*/ 	.byte	0x04, 0x17
        /*00aa*/ 	.short	(.L_133 - .L_132)
.L_132:
        /*00ac*/ 	.word	0x00000000
        /*00b0*/ 	.short	0x0008
        /*00b2*/ 	.short	0x0040
        /*00b4*/ 	.byte	0x00, 0xf5, 0x21, 0x00


	//----- nvinfo : EIATTR_KPARAM_INFO
	.align		4
.L_133:
        /*00b8*/ 	.byte	0x04, 0x17
        /*00ba*/ 	.short	(.L_135 - .L_134)
.L_134:
        /*00bc*/ 	.word	0x00000000
        /*00c0*/ 	.short	0x0007
        /*00c2*/ 	.short	0x0038
        /*00c4*/ 	.byte	0x00, 0xf5, 0x21, 0x00


	//----- nvinfo : EIATTR_KPARAM_INFO
	.align		4
.L_135:
        /*00c8*/ 	.byte	0x04, 0x17
        /*00ca*/ 	.short	(.L_137 - .L_136)
.L_136:
        /*00cc*/ 	.word	0x00000000
        /*00d0*/ 	.short	0x0006
        /*00d2*/ 	.short	0x0030
        /*00d4*/ 	.byte	0x00, 0xf5, 0x21, 0x00


	//----- nvinfo : EIATTR_KPARAM_INFO
	.align		4
.L_137:
        /*00d8*/ 	.byte	0x04, 0x17
        /*00da*/ 	.short	(.L_139 - .L_138)
.L_138:
        /*00dc*/ 	.word	0x00000000
        /*00e0*/ 	.short	0x0005
        /*00e2*/ 	.short	0x0028
        /*00e4*/ 	.byte	0x00, 0xf5, 0x21, 0x00


	//----- nvinfo : EIATTR_KPARAM_INFO
	.align		4
.L_139:
        /*00e8*/ 	.byte	0x04, 0x17
        /*00ea*/ 	.short	(.L_141 - .L_140)
.L_140:
        /*00ec*/ 	.word	0x00000000
        /*00f0*/ 	.short	0x0004
        /*00f2*/ 	.short	0x0020
        /*00f4*/ 	.byte	0x00, 0xf5, 0x21, 0x00


	//----- nvinfo : EIATTR_KPARAM_INFO
	.align		4
.L_141:
        /*00f8*/ 	.byte	0x04, 0x17
        /*00fa*/ 	.short	(.L_143 - .L_142)
.L_142:
        /*00fc*/ 	.word	0x00000000
        /*0100*/ 	.short	0x0003
        /*0102*/ 	.short	0x0018
        /*0104*/ 	.byte	0x00, 0xf5, 0x21, 0x00


	//----- nvinfo : EIATTR_KPARAM_INFO
	.align		4
.L_143:
        /*0108*/ 	.byte	0x04, 0x17
        /*010a*/ 	.short	(.L_145 - .L_144)
.L_144:
        /*010c*/ 	.word	0x00000000
        /*0110*/ 	.short	0x0002
        /*0112*/ 	.short	0x0010
        /*0114*/ 	.byte	0x00, 0xf5, 0x21, 0x00


	//----- nvinfo : EIATTR_KPARAM_INFO
	.align		4
.L_145:
        /*0118*/ 	.byte	0x04, 0x17
        /*011a*/ 	.short	(.L_147 - .L_146)
.L_146:
        /*011c*/ 	.word	0x00000000
        /*0120*/ 	.short	0x0001
        /*0122*/ 	.short	0x0008
        /*0124*/ 	.byte	0x00, 0xf5, 0x21, 0x00


	//----- nvinfo : EIATTR_KPARAM_INFO
	.align		4
.L_147:
        /*0128*/ 	.byte	0x04, 0x17
        /*012a*/ 	.short	(.L_149 - .L_148)
.L_148:
        /*012c*/ 	.word	0x00000000
        /*0130*/ 	.short	0x0000
        /*0132*/ 	.short	0x0000
        /*0134*/ 	.byte	0x00, 0xf5, 0x21, 0x00


	//----- nvinfo : EIATTR_SPARSE_MMA_MASK
	.align		4
.L_149:
        /*0138*/ 	.byte	0x03, 0x50
        /*013a*/ 	.short	0x0000


	//----- nvinfo : EIATTR_MAXREG_COUNT
	.align		4
        /*013c*/ 	.byte	0x03, 0x1b
        /*013e*/ 	.short	0x00ff


	//----- nvinfo : EIATTR_MERCURY_ISA_VERSION
	.align		4
        /*0140*/ 	.byte	0x03, 0x5f
        /*0142*/ 	.short	0x0101


	//----- nvinfo : EIATTR_VRC_CTA_INIT_COUNT
	.align		4
        /*0144*/ 	.byte	0x02, 0x4a
	.zero		1
	.zero		1


	//----- nvinfo : EIATTR_EXIT_INSTR_OFFSETS
	.align		4
        /*0148*/ 	.byte	0x04, 0x1c
        /*014a*/ 	.short	(.L_151 - .L_150)


	//   ....[0]....
.L_150:
        /*014c*/ 	.word	0x00000130


	//   ....[1]....
        /*0150*/ 	.word	0x00000c30


	//----- nvinfo : EIATTR_CBANK_PARAM_SIZE
	.align		4
.L_151:
        /*0154*/ 	.byte	0x03, 0x19
        /*0156*/ 	.short	0x008c


	//----- nvinfo : EIATTR_PARAM_CBANK
	.align		4
        /*0158*/ 	.byte	0x04, 0x0a
        /*015a*/ 	.short	(.L_153 - .L_152)
	.align		4
.L_152:
        /*015c*/ 	.word	index@(.nv.constant0._Z9hypterm_1PdS_S_S_S_PKdS1_S1_S1_S1_S1_S1_S1_dddiii)
        /*0160*/ 	.short	0x0380
        /*0162*/ 	.short	0x008c


	//----- nvinfo : EIATTR_SW_WAR
	.align		4
.L_153:
        /*0164*/ 	.byte	0x04, 0x36
        /*0166*/ 	.short	(.L_155 - .L_154)
.L_154:
        /*0168*/ 	.word	0x00000008
.L_155:


//--------------------- .nv.callgraph             --------------------------
	.section	.nv.callgraph,"",@"SHT_CUDA_CALLGRAPH"
	.align	4
	.sectionentsize	8
	.align		4
        /*0000*/ 	.word	0x00000000
	.align		4
        /*0004*/ 	.word	0xffffffff
	.align		4
        /*0008*/ 	.word	0x00000000
	.align		4
        /*000c*/ 	.word	0xfffffffe
	.align		4
        /*0010*/ 	.word	0x00000000
	.align		4
        /*0014*/ 	.word	0xfffffffd
	.align		4
        /*0018*/ 	.word	0x00000000
	.align		4
        /*001c*/ 	.word	0xfffffffc


//--------------------- .text._Z9hypterm_3PdS_S_S_S_PKdS1_S1_S1_S1_S1_S1_S1_dddiii --------------------------
	.section	.text._Z9hypterm_3PdS_S_S_S_PKdS1_S1_S1_S1_S1_S1_S1_dddiii,"ax",@progbits
	.align	128
        .global         _Z9hypterm_3PdS_S_S_S_PKdS1_S1_S1_S1_S1_S1_S1_dddiii
        .type           _Z9hypterm_3PdS_S_S_S_PKdS1_S1_S1_S1_S1_S1_S1_dddiii,@function
        .size           _Z9hypterm_3PdS_S_S_S_PKdS1_S1_S1_S1_S1_S1_S1_dddiii,(.L_x_3 - _Z9hypterm_3PdS_S_S_S_PKdS1_S1_S1_S1_S1_S1_S1_dddiii)
        .other          _Z9hypterm_3PdS_S_S_S_PKdS1_S1_S1_S1_S1_S1_S1_dddiii,@"STO_CUDA_ENTRY STV_DEFAULT"
_Z9hypterm_3PdS_S_S_S_PKdS1_S1_S1_S1_S1_S1_S1_dddiii:
.text._Z9hypterm_3PdS_S_S_S_PKdS1_S1_S1_S1_S1_S1_S1_dddiii:
[----:B------:R-:W-:Y:S01]  /*0000*/  LDC R1, c[0x0][0x37c] ;  /* 0x0000df00ff017b82 */ /* 0x000fe20000000800 */
[----:B------:R-:W0:Y:S01]  /*0010*/  S2R R8, SR_CTAID.X ;  /* 0x0000000000087919 */ /* 0x000e220000002500 */
[----:B------:R-:W0:Y:S06]  /*0020*/  LDCU UR4, c[0x0][0x360] ;  /* 0x00006c00ff0477ac */ /* 0x000e2c0008000800 */
[----:B------:R-:W1:Y:S01]  /*0030*/  LDC R3, c[0x0][0x408] ;  /* 0x00010200ff037b82 */ /* 0x000e620000000800 */
[----:B------:R-:W0:Y:S01]  /*0040*/  S2R R5, SR_TID.X ;  /* 0x0000000000057919 */ /* 0x000e220000002100 */
[----:B------:R-:W2:Y:S01]  /*0050*/  LDCU UR5, c[0x0][0x364] ;  /* 0x00006c80ff0577ac */ /* 0x000ea20008000800 */
[----:B------:R-:W2:Y:S01]  /*0060*/  S2R R0, SR_CTAID.Y ;  /* 0x0000000000007919 */ /* 0x000ea20000002600 */
[----:B------:R-:W3:Y:S01]  /*0070*/  LDCU UR6, c[0x0][0x368] ;  /* 0x00006d00ff0677ac */ /* 0x000ee20008000800 */
[----:B------:R-:W2:Y:S01]  /*0080*/  S2R R7, SR_TID.Y ;  /* 0x0000000000077919 */ /* 0x000ea20000002200 */
[----:B------:R-:W3:Y:S01]  /*0090*/  S2R R2, SR_CTAID.Z ;  /* 0x0000000000027919 */ /* 0x000ee20000002700 */
[----:B------:R-:W3:Y:S01]  /*00a0*/  S2R R9, SR_TID.Z ;  /* 0x0000000000097919 */ /* 0x000ee20000002300 */
[----:B0-----:R-:W-:-:S02]  /*00b0*/  IMAD R8, R8, UR4, R5 ;  /* 0x0000000408087c24 */ /* 0x001fc4000f8e0205 */
[----:B--2---:R-:W-:Y:S01]  /*00c0*/  IMAD R5, R0, UR5, R7 ;  /* 0x0000000500057c24 */ /* 0x004fe2000f8e0207 */
[----:B-1----:R-:W-:Y:S01]  /*00d0*/  IADD3 R0, PT, PT, R3, -0x5, RZ ;  /* 0xfffffffb03007810 */ /* 0x002fe20007ffe0ff */
[----:B---3--:R-:W-:-:S05]  /*00e0*/  IMAD R7, R2, UR6, R9 ;  /* 0x0000000602077c24 */ /* 0x008fca000f8e0209 */
[CCC-:B------:R-:W-:Y:S02]  /*00f0*/  VIMNMX3.U32 R2, R8.reuse, R5.reuse, R7.reuse, PT ;  /* 0x000000050802720f */ /* 0x1c0fe40003800007 */
[----:B------:R-:W-:Y:S02]  /*0100*/  VIMNMX3 R9, R8, R5, R7, !PT ;  /* 0x000000050809720f */ /* 0x000fe40007800107 */
[----:B------:R-:W-:-:S04]  /*0110*/  ISETP.GE.U32.AND P0, PT, R2, 0x4, PT ;  /* 0x000000040200780c */ /* 0x000fc80003f06070 */
[----:B------:R-:W-:-:S13]  /*0120*/  ISETP.GT.OR P0, PT, R9, R0, !P0 ;  /* 0x000000000900720c */ /* 0x000fda0004704670 */
[----:B------:R-:W-:Y:S05]  /*0130*/  @P0 EXIT ;  /* 0x000000000000094d */ /* 0x000fea0003800000 */
[----:B------:R-:W0:Y:S01]  /*0140*/  LDC R4, c[0x0][0x404] ;  /* 0x00010100ff047b82 */ /* 0x000e220000000800 */
[----:B------:R-:W-:Y:S01]  /*0150*/  IADD3 R9, PT, PT, R7, -0x1, RZ ;  /* 0xffffffff07097810 */ /* 0x000fe20007ffe0ff */
[----:B------:R-:W1:Y:S01]  /*0160*/  LDCU.64 UR4, c[0x0][0x358] ;  /* 0x00006b00ff0477ac */ /* 0x000e620008000a00 */
[----:B------:R-:W-:-:S05]  /*0170*/  IMAD R6, R5, R3, R8 ;  /* 0x0000000305067224 */ /* 0x000fca00078e0208 */
[----:B------:R-:W2:Y:S08]  /*0180*/  LDC.64 R12, c[0x0][0x3a8] ;  /* 0x0000ea00ff0c7b82 */ /* 0x000eb00000000a00 */
[----:B------:R-:W3:Y:S01]  /*0190*/  LDC.64 R24, c[0x0][0x3d8] ;  /* 0x0000f600ff187b82 */ /* 0x000ee20000000a00 */
[----:B0-----:R-:W-:-:S07]  /*01a0*/  IMAD R9, R9, R4, RZ ;  /* 0x0000000409097224 */ /* 0x001fce00078e02ff */
[----:B------:R-:W0:Y:S01]  /*01b0*/  LDC.64 R18, c[0x0][0x3b0] ;  /* 0x0000ec00ff127b82 */ /* 0x000e220000000a00 */
[----:B------:R-:W-:Y:S01]  /*01c0*/  IMAD R2, R7, R4, R4 ;  /* 0x0000000407027224 */ /* 0x000fe200078e0204 */
[----:B------:R-:W-:Y:S01]  /*01d0*/  IADD3 R40, PT, PT, -R4, RZ, RZ ;  /* 0x000000ff04287210 */ /* 0x000fe20007ffe1ff */
[-CC-:B------:R-:W-:Y:S02]  /*01e0*/  IMAD R0, R9, R3.reuse, R6.reuse ;  /* 0x0000000309007224 */ /* 0x180fe400078e0206 */
[----:B------:R-:W-:Y:S02]  /*01f0*/  IMAD R2, R2, R3, R6 ;  /* 0x0000000302027224 */ /* 0x000fe400078e0206 */
[----:B--2---:R-:W-:Y:S01]  /*0200*/  IMAD.WIDE R34, R0, 0x8, R12 ;  /* 0x0000000800227825 */ /* 0x004fe200078e020c */
[----:B------:R-:W2:Y:S03]  /*0210*/  LDC.64 R22, c[0x0][0x3b8] ;  /* 0x0000ee00ff167b82 */ /* 0x000ea60000000a00 */
[----:B------:R-:W-:-:S02]  /*0220*/  IMAD R9, R4, 0x3, R9 ;  /* 0x0000000304097824 */ /* 0x000fc400078e0209 */
[----:B-1----:R-:W4:Y:S01]  /*0230*/  LDG.E.64.CONSTANT R34, desc[UR4][R34.64] ;  /* 0x0000000422227981 */ /* 0x002f22000c1e9b00 */
[----:B---3--:R-:W-:Y:S02]  /*0240*/  IMAD.WIDE R14, R0, 0x8, R24 ;  /* 0x00000008000e7825 */ /* 0x008fe400078e0218 */
[----:B------:R-:W-:Y:S02]  /*0250*/  LEA R7, R40, R9, 0x2 ;  /* 0x0000000928077211 */ /* 0x000fe400078e10ff */
[C---:B------:R-:W-:Y:S02]  /*0260*/  IMAD.WIDE R32, R2.reuse, 0x8, R12 ;  /* 0x0000000802207825 */ /* 0x040fe400078e020c */
[----:B------:R-:W4:Y:S02]  /*0270*/  LDG.E.64.CONSTANT R14, desc[UR4][R14.64] ;  /* 0x000000040e0e7981 */ /* 0x000f24000c1e9b00 */
[----:B------:R-:W-:Y:S02]  /*0280*/  IMAD.WIDE R30, R2, 0x8, R24 ;  /* 0x00000008021e7825 */ /* 0x000fe400078e0218 */
[----:B------:R-:W3:Y:S04]  /*0290*/  LDG.E.64.CONSTANT R32, desc[UR4][R32.64] ;  /* 0x0000000420207981 */ /* 0x000ee8000c1e9b00 */
[----:B------:R-:W3:Y:S01]  /*02a0*/  LDG.E.64.CONSTANT R30, desc[UR4][R30.64] ;  /* 0x000000041e1e7981 */ /* 0x000ee2000c1e9b00 */
[----:B------:R-:W-:-:S04]  /*02b0*/  IMAD R41, R7, R3, R6 ;  /* 0x0000000307297224 */ /* 0x000fc800078e0206 */
[----:B------:R-:W-:-:S04]  /*02c0*/  IMAD.WIDE R26, R41, 0x8, R12 ;  /* 0x00000008291a7825 */ /* 0x000fc800078e020c */
[----:B------:R-:W-:Y:S02]  /*02d0*/  IMAD.WIDE R20, R41, 0x8, R24 ;  /* 0x0000000829147825 */ /* 0x000fe400078e0218 */
[----:B------:R-:W5:Y:S02]  /*02e0*/  LDG.E.64.CONSTANT R26, desc[UR4][R26.64] ;  /* 0x000000041a1a7981 */ /* 0x000f64000c1e9b00 */
[----:B------:R-:W-:Y:S02]  /*02f0*/  IMAD R9, R9, R3, R6 ;  /* 0x0000000309097224 */ /* 0x000fe400078e0206 */
[----:B------:R-:W5:Y:S01]  /*0300*/  LDG.E.64.CONSTANT R20, desc[UR4][R20.64] ;  /* 0x0000000414147981 */ /* 0x000f62000c1e9b00 */
[----:B0-----:R-:W-:-:S04]  /*0310*/  IMAD.WIDE R38, R41, 0x8, R18 ;  /* 0x0000000829267825 */ /* 0x001fc800078e0212 */
[C---:B------:R-:W-:Y:S02]  /*0320*/  IMAD.WIDE R10, R9.reuse, 0x8, R12 ;  /* 0x00000008090a7825 */ /* 0x040fe400078e020c */
[----:B------:R-:W2:Y:S02]  /*0330*/  LDG.E.64.CONSTANT R38, desc[UR4][R38.64] ;  /* 0x0000000426267981 */ /* 0x000ea4000c1e9b00 */
[C---:B------:R-:W-:Y:S02]  /*0340*/  IMAD.WIDE R28, R9.reuse, 0x8, R24 ;  /* 0x00000008091c7825 */ /* 0x040fe400078e0218 */
[----:B------:R-:W2:Y:S02]  /*0350*/  LDG.E.64.CONSTANT R10, desc[UR4][R10.64] ;  /* 0x000000040a0a7981 */ /* 0x000ea4000c1e9b00 */
[--C-:B------:R-:W-:Y:S02]  /*0360*/  IMAD.WIDE R36, R9, 0x8, R18.reuse ;  /* 0x0000000809247825 */ /* 0x100fe400078e0212 */
[----:B------:R-:W2:Y:S04]  /*0370*/  LDG.E.64.CONSTANT R28, desc[UR4][R28.64] ;  /* 0x000000041c1c7981 */ /* 0x000ea8000c1e9b00 */
[----:B------:R-:W2:Y:S01]  /*0380*/  LDG.E.64.CONSTANT R36, desc[UR4][R36.64] ;  /* 0x0000000424247981 */ /* 0x000ea2000c1e9b00 */
[----:B------:R-:W-:-:S06]  /*0390*/  IMAD.WIDE R16, R0, 0x8, R18 ;  /* 0x0000000800107825 */ /* 0x000fcc00078e0212 */
[----:B------:R-:W2:Y:S01]  /*03a0*/  LDG.E.64.CONSTANT R16, desc[UR4][R16.64] ;  /* 0x0000000410107981 */ /* 0x000ea2000c1e9b00 */
[----:B----4-:R-:W-:-:S08]  /*03b0*/  DMUL R34, R34, R14 ;  /* 0x0000000e22227228 */ /* 0x010fd00000000000 */
[----:B---3--:R-:W-:Y:S01]  /*03c0*/  DFMA R34, R32, R30, -R34 ;  /* 0x0000001e2022722b */ /* 0x008fe20000000822 */
[----:B------:R-:W-:-:S06]  /*03d0*/  IMAD.WIDE R32, R2, 0x8, R18 ;  /* 0x0000000802207825 */ /* 0x000fcc00078e0212 */
[----:B------:R-:W3:Y:S01]  /*03e0*/  LDG.E.64.CONSTANT R32, desc[UR4][R32.64] ;  /* 0x0000000420207981 */ /* 0x000ee2000c1e9b00 */
[----:B-----5:R-:W-:Y:S02]  /*03f0*/  DMUL R26, R26, R20 ;  /* 0x000000141a1a7228 */ /* 0x020fe40000000000 */
[----:B--2---:R-:W-:-:S06]  /*0400*/  DMUL R38, R20, R38 ;  /* 0x0000002614267228 */ /* 0x004fcc0000000000 */
[----:B------:R-:W-:Y:S01]  /*0410*/  DFMA R26, R10, R28, -R26 ;  /* 0x0000001c0a1a722b */ /* 0x000fe2000000081a */
[----:B------:R-:W-:Y:S01]  /*0420*/  IMAD.WIDE R10, R41, 0x8, R22 ;  /* 0x00000008290a7825 */ /* 0x000fe200078e0216 */
[----:B------:R-:W-:-:S03]  /*0430*/  DFMA R36, R28, R36, -R38 ;  /* 0x000000241c24722b */ /* 0x000fc60000000826 */
[----:B------:R-:W-:Y:S02]  /*0440*/  IMAD.WIDE R38, R9, 0x8, R22 ;  /* 0x0000000809267825 */ /* 0x000fe400078e0216 */
[----:B------:R-:W2:Y:S04]  /*0450*/  LDG.E.64.CONSTANT R10, desc[UR4][R10.64] ;  /* 0x000000040a0a7981 */ /* 0x000ea8000c1e9b00 */
[----:B------:R-:W4:Y:S01]  /*0460*/  LDG.E.64.CONSTANT R38, desc[UR4][R38.64] ;  /* 0x0000000426267981 */ /* 0x000f22000c1e9b00 */
[----:B------:R-:W-:Y:S01]  /*0470*/  DMUL R16, R14, R16 ;  /* 0x000000100e107228 */ /* 0x000fe20000000000 */
[----:B------:R-:W-:Y:S01]  /*0480*/  UMOV UR6, 0xa0000000 ;  /* 0xa000000000067882 */ /* 0x000fe20000000000 */
[----:B------:R-:W-:Y:S02]  /*0490*/  UMOV UR7, 0x3fc99999 ;  /* 0x3fc9999900077882 */ /* 0x000fe40000000000 */
[----:B------:R-:W-:-:S02]  /*04a0*/  DMUL R26, R26, UR6 ;  /* 0x000000061a1a7c28 */ /* 0x000fc40008000000 */
[----:B------:R-:W-:Y:S01]  /*04b0*/  DMUL R36, R36, UR6 ;  /* 0x0000000624247c28 */ /* 0x000fe20008000000 */
[----:B------:R-:W-:Y:S01]  /*04c0*/  UMOV UR8, 0xa0000000 ;  /* 0xa000000000087882 */ /* 0x000fe20000000000 */
[----:B------:R-:W-:-:S04]  /*04d0*/  UMOV UR9, 0x3fe99999 ;  /* 0x3fe9999900097882 */ /* 0x000fc80000000000 */
[----:B------:R-:W-:Y:S01]  /*04e0*/  DFMA R26, R34, UR8, -R26 ;  /* 0x00000008221a7c2b */ /* 0x000fe2000800081a */
[----:B------:R-:W-:-:S06]  /*04f0*/  IMAD.WIDE R34, R0, 0x8, R22 ;  /* 0x0000000800227825 */ /* 0x000fcc00078e0216 */
[----:B------:R-:W5:Y:S01]  /*0500*/  LDG.E.64.CONSTANT R34, desc[UR4][R34.64] ;  /* 0x0000000422227981 */ /* 0x000f62000c1e9b00 */
[----:B---3--:R-:W-:Y:S01]  /*0510*/  DFMA R32, R30, R32, -R16 ;  /* 0x000000201e20722b */ /* 0x008fe20000000810 */
[----:B------:R-:W0:Y:S07]  /*0520*/  LDC.64 R16, c[0x0][0x3e0] ;  /* 0x0000f800ff107b82 */ /* 0x000e2e0000000a00 */
[----:B------:R-:W-:Y:S01]  /*0530*/  DFMA R32, R32, UR8, -R36 ;  /* 0x0000000820207c2b */ /* 0x000fe20008000824 */
[----:B------:R-:W-:-:S06]  /*0540*/  IMAD.WIDE R36, R2, 0x8, R22 ;  /* 0x0000000802247825 */ /* 0x000fcc00078e0216 */
[----:B------:R-:W3:Y:S01]  /*0550*/  LDG.E.64.CONSTANT R36, desc[UR4][R36.64] ;  /* 0x0000000424247981 */ /* 0x000ee2000c1e9b00 */
[----:B0-----:R-:W-:Y:S01]  /*0560*/  IMAD.WIDE R44, R9, 0x8, R16 ;  /* 0x00000008092c7825 */ /* 0x001fe200078e0210 */
[----:B--2---:R-:W-:-:S03]  /*0570*/  DMUL R20, R10, R20 ;  /* 0x000000140a147228 */ /* 0x004fc60000000000 */
[----:B------:R-:W-:Y:S02]  /*0580*/  IMAD.WIDE R42, R41, 0x8, R16 ;  /* 0x00000008292a7825 */ /* 0x000fe400078e0210 */
[----:B------:R-:W2:Y:S01]  /*0590*/  LDG.E.64.CONSTANT R44, desc[UR4][R44.64] ;  /* 0x000000042c2c7981 */ /* 0x000ea2000c1e9b00 */
[----:B----4-:R-:W-:-:S03]  /*05a0*/  DADD R10, R38, -R10 ;  /* 0x00000000260a7229 */ /* 0x010fc6000000080a */
[----:B------:R-:W2:Y:S01]  /*05b0*/  LDG.E.64.CONSTANT R42, desc[UR4][R42.64] ;  /* 0x000000042a2a7981 */ /* 0x000ea2000c1e9b00 */
[----:B------:R-:W-:Y:S01]  /*05c0*/  DFMA R20, R38, R28, -R20 ;  /* 0x0000001c2614722b */ /* 0x000fe20000000814 */
[----:B------:R-:W-:-:S04]  /*05d0*/  IMAD.WIDE R38, R2, 0x8, R16 ;  /* 0x0000000802267825 */ /* 0x000fc800078e0210 */
[----:B------:R-:W-:Y:S02]  /*05e0*/  IMAD.WIDE R28, R0, 0x8, R16 ;  /* 0x00000008001c7825 */ /* 0x000fe400078e0210 */
[----:B------:R-:W4:Y:S04]  /*05f0*/  LDG.E.64.CONSTANT R38, desc[UR4][R38.64] ;  /* 0x0000000426267981 */ /* 0x000f28000c1e9b00 */
[----:B------:R-:W4:Y:S01]  /*0600*/  LDG.E.64.CONSTANT R28, desc[UR4][R28.64] ;  /* 0x000000041c1c7981 */ /* 0x000f22000c1e9b00 */
[C---:B------:R-:W-:Y:S01]  /*0610*/  IMAD R41, R4.reuse, 0x5, R7 ;  /* 0x0000000504297824 */ /* 0x040fe200078e0207 */
[----:B------:R-:W-:Y:S02]  /*0620*/  DMUL R10, R10, UR6 ;  /* 0x000000060a0a7c28 */ /* 0x000fe40008000000 */
[----:B-----5:R-:W-:Y:S01]  /*0630*/  DMUL R14, R34, R14 ;  /* 0x0000000e220e7228 */ /* 0x020fe20000000000 */
[----:B------:R-:W-:-:S04]  /*0640*/  IMAD R9, R4, -0x6, R41 ;  /* 0xfffffffa04097824 */ /* 0x000fc800078e0229 */
[-CC-:B------:R-:W-:Y:S02]  /*0650*/  IMAD R7, R9, R3.reuse, R6.reuse ;  /* 0x0000000309077224 */ /* 0x180fe400078e0206 */
[----:B------:R-:W-:Y:S01]  /*0660*/  IMAD R41, R41, R3, R6 ;  /* 0x0000000329297224 */ /* 0x000fe200078e0206 */
[C---:B---3--:R-:W-:Y:S02]  /*0670*/  DADD R34, R36.reuse, -R34 ;  /* 0x0000000024227229 */ /* 0x048fe40000000822 */
[----:B------:R-:W-:Y:S01]  /*0680*/  DFMA R30, R36, R30, -R14 ;  /* 0x0000001e241e722b */ /* 0x000fe2000000080e */
[----:B------:R-:W-:-:S05]  /*0690*/  IMAD.WIDE R14, R7, 0x8, R12 ;  /* 0x00000008070e7825 */ /* 0x000fca00078e020c */
[----:B------:R-:W-:Y:S01]  /*06a0*/  DFMA R10, R34, UR8, -R10 ;  /* 0x00000008220a7c2b */ /* 0x000fe2000800080a */
[--C-:B------:R-:W-:Y:S01]  /*06b0*/  IMAD.WIDE R34, R7, 0x8, R24.reuse ;  /* 0x0000000807227825 */ /* 0x100fe200078e0218 */
[----:B------:R-:W3:Y:S03]  /*06c0*/  LDG.E.64.CONSTANT R14, desc[UR4][R14.64] ;  /* 0x000000040e0e7981 */ /* 0x000ee6000c1e9b00 */
[C---:B------:R-:W-:Y:S02]  /*06d0*/  IMAD.WIDE R36, R41.reuse, 0x8, R24 ;  /* 0x0000000829247825 */ /* 0x040fe400078e0218 */
[----:B------:R-:W3:Y:S04]  /*06e0*/  LDG.E.64.CONSTANT R34, desc[UR4][R34.64] ;  /* 0x0000000422227981 */ /* 0x000ee8000c1e9b00 */
[----:B------:R-:W5:Y:S01]  /*06f0*/  LDG.E.64.CONSTANT R36, desc[UR4][R36.64] ;  /* 0x0000000424247981 */ /* 0x000f62000c1e9b00 */
[----:B--2---:R-:W-:Y:S01]  /*0700*/  DADD R42, R44, -R42 ;  /* 0x000000002c2a7229 */ /* 0x004fe2000000082a */
[----:B------:R-:W-:Y:S01]  /*0710*/  IMAD.WIDE R44, R41, 0x8, R12 ;  /* 0x00000008292c7825 */ /* 0x000fe200078e020c */
[----:B----4-:R-:W-:-:S04]  /*0720*/  DADD R28, R38, -R28 ;  /* 0x00000000261c7229 */ /* 0x010fc8000000081c */
[----:B------:R-:W5:Y:S02]  /*0730*/  LDG.E.64.CONSTANT R38, desc[UR4][R44.64] ;  /* 0x000000042c267981 */ /* 0x000f64000c1e9b00 */
[----:B------:R-:W-:Y:S02]  /*0740*/  DADD R20, R20, R42 ;  /* 0x0000000014147229 */ /* 0x000fe4000000002a */
[----:B---3--:R-:W-:-:S08]  /*0750*/  DMUL R14, R14, R34 ;  /* 0x000000220e0e7228 */ /* 0x008fd00000000000 */
[----:B-----5:R-:W-:Y:S01]  /*0760*/  DFMA R42, R38, R36, -R14 ;  /* 0x00000024262a722b */ /* 0x020fe2000000080e */
[----:B------:R-:W-:-:S04]  /*0770*/  IMAD.WIDE R38, R41, 0x8, R22 ;  /* 0x0000000829267825 */ /* 0x000fc800078e0216 */
[----:B------:R-:W-:Y:S02]  /*0780*/  IMAD.WIDE R14, R7, 0x8, R22 ;  /* 0x00000008070e7825 */ /* 0x000fe400078e0216 */
[----:B------:R-:W2:Y:S04]  /*0790*/  LDG.E.64.CONSTANT R38, desc[UR4][R38.64] ;  /* 0x0000000426267981 */ /* 0x000ea8000c1e9b00 */
[----:B------:R-:W2:Y:S01]  /*07a0*/  LDG.E.64.CONSTANT R14, desc[UR4][R14.64] ;  /* 0x000000040e0e7981 */ /* 0x000ea2000c1e9b00 */
[----:B------:R-:W-:Y:S01]  /*07b0*/  UMOV UR10, 0x60000000 ;  /* 0x60000000000a7882 */ /* 0x000fe20000000000 */
[----:B------:R-:W-:Y:S02]  /*07c0*/  UMOV UR11, 0x3fa374bc ;  /* 0x3fa374bc000b7882 */ /* 0x000fe40000000000 */
[----:B------:R-:W-:Y:S01]  /*07d0*/  DFMA R26, R42, UR10, R26 ;  /* 0x0000000a2a1a7c2b */ /* 0x000fe2000800001a */
[----:B------:R-:W-:Y:S01]  /*07e0*/  UMOV UR8, 0x60000000 ;  /* 0x6000000000087882 */ /* 0x000fe20000000000 */
[----:B------:R-:W-:Y:S01]  /*07f0*/  UMOV UR9, 0x3fa374bc ;  /* 0x3fa374bc00097882 */ /* 0x000fe20000000000 */
[----:B--2---:R-:W-:-:S08]  /*0800*/  DADD R42, R38, -R14 ;  /* 0x00000000262a7229 */ /* 0x004fd0000000080e */
[----:B------:R-:W-:Y:S01]  /*0810*/  DFMA R42, R42, UR8, R10 ;  /* 0x000000082a2a7c2b */ /* 0x000fe2000800000a */
[----:B------:R-:W-:-:S06]  /*0820*/  IMAD.WIDE R10, R7, 0x8, R18 ;  /* 0x00000008070a7825 */ /* 0x000fcc00078e0212 */
[----:B------:R-:W2:Y:S01]  /*0830*/  LDG.E.64.CONSTANT R10, desc[UR4][R10.64] ;  /* 0x000000040a0a7981 */ /* 0x000ea2000c1e9b00 */
[----:B------:R-:W-:Y:S01]  /*0840*/  DMUL R14, R14, R34 ;  /* 0x000000220e0e7228 */ /* 0x000fe20000000000 */
[----:B------:R-:W-:-:S05]  /*0850*/  IMAD R9, R4, 0x7, R9 ;  /* 0x0000000704097824 */ /* 0x000fca00078e0209 */
[----:B------:R-:W-:Y:S01]  /*0860*/  LEA R45, R40, R9, 0x3 ;  /* 0x00000009282d7211 */ /* 0x000fe200078e18ff */
[----:B------:R-:W-:Y:S01]  /*0870*/  IMAD R9, R9, R3, R6 ;  /* 0x0000000309097224 */ /* 0x000fe200078e0206 */
[----:B------:R-:W-:-:S03]  /*0880*/  DFMA R14, R38, R36, -R14 ;  /* 0x00000024260e722b */ /* 0x000fc6000000080e */
[----:B------:R-:W-:Y:S02]  /*0890*/  IMAD R0, R45, R3, R6 ;  /* 0x000000032d007224 */ /* 0x000fe400078e0206 */
[----:B------:R-:W-:-:S04]  /*08a0*/  IMAD.WIDE R38, R9, 0x8, R22 ;  /* 0x0000000809267825 */ /* 0x000fc800078e0216 */
[----:B------:R-:W-:Y:S02]  /*08b0*/  IMAD.WIDE R22, R0, 0x8, R22 ;  /* 0x0000000800167825 */ /* 0x000fe400078e0216 */
[----:B------:R-:W3:Y:S04]  /*08c0*/  LDG.E.64.CONSTANT R38, desc[UR4][R38.64] ;  /* 0x0000000426267981 */ /* 0x000ee8000c1e9b00 */
[----:B------:R-:W3:Y:S01]  /*08d0*/  LDG.E.64.CONSTANT R22, desc[UR4][R22.64] ;  /* 0x0000000416167981 */ /* 0x000ee2000c1e9b00 */
[----:B--2---:R-:W-:Y:S01]  /*08e0*/  DMUL R10, R34, R10 ;  /* 0x0000000a220a7228 */ /* 0x004fe20000000000 */
[----:B------:R-:W-:-:S06]  /*08f0*/  IMAD.WIDE R34, R41, 0x8, R18 ;  /* 0x0000000829227825 */ /* 0x000fcc00078e0212 */
[----:B------:R-:W2:Y:S01]  /*0900*/  LDG.E.64.CONSTANT R34, desc[UR4][R34.64] ;  /* 0x0000000422227981 */ /* 0x000ea2000c1e9b00 */
[----:B------:R-:W-:-:S05]  /*0910*/  LEA R4, R4, R45, 0x2 ;  /* 0x0000002d04047211 */ /* 0x000fca00078e10ff */
[----:B------:R-:W-:Y:S01]  /*0920*/  IMAD R45, R4, R3, R6 ;  /* 0x00000003042d7224 */ /* 0x000fe200078e0206 */
[----:B------:R-:W-:Y:S01]  /*0930*/  UMOV UR8, 0x40000000 ;  /* 0x4000000000087882 */ /* 0x000fe20000000000 */
[----:B------:R-:W-:Y:S01]  /*0940*/  UMOV UR9, 0x3f6cac08 ;  /* 0x3f6cac0800097882 */ /* 0x000fe20000000000 */
[----:B--2---:R-:W-:Y:S01]  /*0950*/  DFMA R34, R36, R34, -R10 ;  /* 0x000000222422722b */ /* 0x004fe2000000080a */
[----:B------:R-:W0:Y:S01]  /*0960*/  LDC.64 R10, c[0x0][0x380] ;  /* 0x0000e000ff0a7b82 */ /* 0x000e220000000a00 */
[----:B---3--:R-:W-:-:S08]  /*0970*/  DADD R36, R38, -R22 ;  /* 0x0000000026247229 */ /* 0x008fd00000000816 */
[----:B------:R-:W-:Y:S01]  /*0980*/  DFMA R42, R36, -UR8, R42 ;  /* 0x80000008242a7c2b */ /* 0x000fe2000800002a */
[----:B------:R-:W1:Y:S01]  /*0990*/  LDCU.64 UR8, c[0x0][0x3f8] ;  /* 0x00007f00ff0877ac */ /* 0x000e620008000a00 */
[----:B0-----:R-:W-:-:S05]  /*09a0*/  IMAD.WIDE R10, R45, 0x8, R10 ;  /* 0x000000082d0a7825 */ /* 0x001fca00078e020a */
[----:B------:R-:W1:Y:S02]  /*09b0*/  LDG.E.64 R36, desc[UR4][R10.64] ;  /* 0x000000040a247981 */ /* 0x000e64000c1e1b00 */
[----:B-1----:R-:W-:Y:S01]  /*09c0*/  DFMA R36, -R42, UR8, R36 ;  /* 0x000000082a247c2b */ /* 0x002fe20008000124 */
[----:B------:R-:W-:-:S06]  /*09d0*/  IMAD.WIDE R42, R0, 0x8, R12 ;  /* 0x00000008002a7825 */ /* 0x000fcc00078e020c */
[----:B------:R0:W-:Y:S02]  /*09e0*/  STG.E.64 desc[UR4][R10.64], R36 ;  /* 0x000000240a007986 */ /* 0x0001e4000c101b04 */
[--C-:B0-----:R-:W-:Y:S02]  /*09f0*/  IMAD.WIDE R36, R0, 0x8, R24.reuse ;  /* 0x0000000800247825 */ /* 0x101fe400078e0218 */
[----:B------:R0:W2:Y:S04]  /*0a00*/  LDG.E.64.CONSTANT R10, desc[UR4][R42.64] ;  /* 0x000000042a0a7981 */ /* 0x0000a8000c1e9b00 */
[----:B------:R-:W2:Y:S01]  /*0a10*/  LDG.E.64.CONSTANT R36, desc[UR4][R36.64] ;  /* 0x0000000424247981 */ /* 0x000ea2000c1e9b00 */
[----:B------:R-:W-:-:S04]  /*0a20*/  IMAD.WIDE R24, R9, 0x8, R24 ;  /* 0x0000000809187825 */ /* 0x000fc800078e0218 */
[----:B0-----:R-:W-:Y:S02]  /*0a30*/  IMAD.WIDE R42, R9, 0x8, R12 ;  /* 0x00000008092a7825 */ /* 0x001fe400078e020c */
[----:B------:R-:W3:Y:S01]  /*0a40*/  LDG.E.64.CONSTANT R24, desc[UR4][R24.64] ;  /* 0x0000000418187981 */ /* 0x000ee2000c1e9b00 */
[----:B------:R-:W0:Y:S03]  /*0a50*/  LDC.64 R12, c[0x0][0x388] ;  /* 0x0000e200ff0c7b82 */ /* 0x000e260000000a00 */
[----:B------:R-:W3:Y:S01]  /*0a60*/  LDG.E.64.CONSTANT R42, desc[UR4][R42.64] ;  /* 0x000000042a2a7981 */ /* 0x000ee2000c1e9b00 */
[----:B0-----:R-:W-:Y:S01]  /*0a70*/  IMAD.WIDE R12, R45, 0x8, R12 ;  /* 0x000000082d0c7825 */ /* 0x001fe200078e020c */
[----:B--2---:R-:W-:-:S08]  /*0a80*/  DMUL R10, R10, R36 ;  /* 0x000000240a0a7228 */ /* 0x004fd00000000000 */
[----:B---3--:R-:W-:Y:S02]  /*0a90*/  DFMA R42, R42, R24, -R10 ;  /* 0x000000182a2a722b */ /* 0x008fe4000000080a */
[----:B------:R-:W2:Y:S01]  /*0aa0*/  LDG.E.64 R10, desc[UR4][R12.64] ;  /* 0x000000040c0a7981 */ /* 0x000ea2000c1e1b00 */
[----:B------:R-:W-:Y:S01]  /*0ab0*/  UMOV UR12, 0x40000000 ;  /* 0x40000000000c7882 */ /* 0x000fe20000000000 */
[----:B------:R-:W-:-:S04]  /*0ac0*/  UMOV UR13, 0x3f6cac08 ;  /* 0x3f6cac08000d7882 */ /* 0x000fc80000000000 */
[----:B------:R-:W-:Y:S01]  /*0ad0*/  DFMA R42, R42, -UR12, R26 ;  /* 0x8000000c2a2a7c2b */ /* 0x000fe2000800001a */
[----:B------:R-:W-:-:S04]  /*0ae0*/  IMAD.WIDE R26, R0, 0x8, R18 ;  /* 0x00000008001a7825 */ /* 0x000fc800078e0212 */
[----:B------:R-:W-:Y:S02]  /*0af0*/  IMAD.WIDE R18, R9, 0x8, R18 ;  /* 0x0000000809127825 */ /* 0x000fe400078e0212 */
[----:B------:R-:W3:Y:S04]  /*0b00*/  LDG.E.64.CONSTANT R26, desc[UR4][R26.64] ;  /* 0x000000041a1a7981 */ /* 0x000ee8000c1e9b00 */
[----:B------:R-:W4:Y:S01]  /*0b10*/  LDG.E.64.CONSTANT R18, desc[UR4][R18.64] ;  /* 0x0000000412127981 */ /* 0x000f22000c1e9b00 */
[----:B--2---:R-:W-:Y:S01]  /*0b20*/  DFMA R10, -R42, UR8, R10 ;  /* 0x000000082a0a7c2b */ /* 0x004fe2000800010a */
[----:B------:R-:W0:Y:S06]  /*0b30*/  LDC.64 R42, c[0x0][0x390] ;  /* 0x0000e400ff2a7b82 */ /* 0x000e2c0000000a00 */
[----:B------:R1:W-:Y:S01]  /*0b40*/  STG.E.64 desc[UR4][R12.64], R10 ;  /* 0x0000000a0c007986 */ /* 0x0003e2000c101b04 */
[----:B0-----:R-:W-:-:S05]  /*0b50*/  IMAD.WIDE R42, R45, 0x8, R42 ;  /* 0x000000082d2a7825 */ /* 0x001fca00078e022a */
[----:B-1----:R-:W2:Y:S01]  /*0b60*/  LDG.E.64 R10, desc[UR4][R42.64] ;  /* 0x000000042a0a7981 */ /* 0x002ea2000c1e1b00 */
[----:B------:R-:W-:Y:S01]  /*0b70*/  IMAD.WIDE R40, R41, 0x8, R16 ;  /* 0x0000000829287825 */ /* 0x000fe200078e0210 */
[----:B------:R-:W-:-:S03]  /*0b80*/  DFMA R32, R34, UR10, R32 ;  /* 0x0000000a22207c2b */ /* 0x000fc60008000020 */
[--C-:B------:R-:W-:Y:S02]  /*0b90*/  IMAD.WIDE R34, R7, 0x8, R16.reuse ;  /* 0x0000000807227825 */ /* 0x100fe400078e0210 */
[----:B------:R3:W5:Y:S02]  /*0ba0*/  LDG.E.64.CONSTANT R6, desc[UR4][R40.64] ;  /* 0x0000000428067981 */ /* 0x000764000c1e9b00 */
[----:B---3--:R-:W-:Y:S02]  /*0bb0*/  DMUL R40, R36, R26 ;  /* 0x0000001a24287228 */ /* 0x008fe40000000000 */
[----:B------:R4:W5:Y:S01]  /*0bc0*/  LDG.E.64.CONSTANT R26, desc[UR4][R34.64] ;  /* 0x00000004221a7981 */ /* 0x000962000c1e9b00 */
[----:B------:R-:W-:-:S06]  /*0bd0*/  IMAD.WIDE R12, R0, 0x8, R16 ;  /* 0x00000008000c7825 */ /* 0x000fcc00078e0210 */
[----:B------:R-:W3:Y:S01]  /*0be0*/  LDG.E.64.CONSTANT R12, desc[UR4][R12.64] ;  /* 0x000000040c0c7981 */ /* 0x000ee2000c1e9b00 */
[----:B----4-:R-:W-:Y:S01]  /*0bf0*/  DFMA R34, R24, R18, -R40 ;  /* 0x000000121822722b */ /* 0x010fe20000000828 */
[----:B------:R-:W-:Y:S01]  /*0c00*/  IMAD.WIDE R18, R9, 0x8, R16 ;  /* 0x0000000809127825 */ /* 0x000fe200078e0210 */
[----:B------:R-:W0:Y:S05]  /*0c10*/  LDC.64 R40, c[0x0][0x398] ;  /* 0x0000e600ff287b82 */ /* 0x000e2a0000000a00 */
[----:B------:R-:W3:Y:S01]  /*0c20*/  LDG.E.64.CONSTANT R18, desc[UR4][R18.64] ;  /* 0x0000000412127981 */ /* 0x000ee2000c1e9b00 */
[----:B------:R-:W-:Y:S02]  /*0c30*/  DFMA R32, R34, -UR12, R32 ;  /* 0x8000000c22207c2b */ /* 0x000fe40008000020 */
[----:B------:R-:W1:Y:S06]  /*0c40*/  LDC.64 R34, c[0x0][0x3c0] ;  /* 0x0000f000ff227b82 */ /* 0x000e6c0000000a00 */
[----:B--2---:R-:W-:Y:S01]  /*0c50*/  DFMA R32, -R32, UR8, R10 ;  /* 0x0000000820207c2b */ /* 0x004fe2000800010a */
[----:B0-----:R-:W-:-:S02]  /*0c60*/  IMAD.WIDE R10, R45, 0x8, R40 ;  /* 0x000000082d0a7825 */ /* 0x001fc400078e0228 */
[----:B------:R-:W0:Y:S04]  /*0c70*/  LDC.64 R40, c[0x0][0x3d0] ;  /* 0x0000f400ff287b82 */ /* 0x000e280000000a00 */
[----:B------:R2:W-:Y:S04]  /*0c80*/  STG.E.64 desc[UR4][R42.64], R32 ;  /* 0x000000202a007986 */ /* 0x0005e8000c101b04 */
[----:B--2---:R-:W2:Y:S01]  /*0c90*/  LDG.E.64 R32, desc[UR4][R10.64] ;  /* 0x000000040a207981 */ /* 0x004ea2000c1e1b00 */
[----:B------:R-:W-:Y:S01]  /*0ca0*/  IMAD R5, R5, R3, R3 ;  /* 0x0000000305057224 */ /* 0x000fe200078e0203 */
[----:B------:R-:W-:-:S04]  /*0cb0*/  IADD3 R0, PT, PT, -R3, RZ, RZ ;  /* 0x000000ff03007210 */ /* 0x000fc80007ffe1ff */
[----:B------:R-:W-:Y:S01]  /*0cc0*/  LEA R2, R0, R5, 0x1 ;  /* 0x0000000500027211 */ /* 0x000fe200078e08ff */
[----:B------:R-:W-:Y:S02]  /*0cd0*/  DADD R28, R30, R28 ;  /* 0x000000001e1c7229 */ /* 0x000fe4000000001c */
[----:B------:R-:W-:Y:S01]  /*0ce0*/  DMUL R20, R20, UR6 ;  /* 0x0000000614147c28 */ /* 0x000fe20008000000 */
[----:B------:R-:W-:Y:S01]  /*0cf0*/  IADD3 R5, PT, PT, R8, R2, RZ ;  /* 0x0000000208057210 */ /* 0x000fe20007ffe0ff */
[----:B-----5:R-:W-:Y:S02]  /*0d00*/  DADD R6, R6, -R26 ;  /* 0x0000000006067229 */ /* 0x020fe4000000081a */
[----:B------:R-:W-:Y:S01]  /*0d10*/  DMUL R22, R22, R36 ;  /* 0x0000002416167228 */ /* 0x000fe20000000000 */
[----:B------:R-:W-:Y:S01]  /*0d20*/  UMOV UR14, 0xa0000000 ;  /* 0xa0000000000e7882 */ /* 0x000fe20000000000 */
[----:B------:R-:W-:Y:S01]  /*0d30*/  IMAD R5, R4, R3, R5 ;  /* 0x0000000304057224 */ /* 0x000fe200078e0205 */
[----:B------:R-:W-:-:S02]  /*0d40*/  UMOV UR15, 0x3fe99999 ;  /* 0x3fe99999000f7882 */ /* 0x000fc40000000000 */
[----:B------:R-:W-:Y:S01]  /*0d50*/  DFMA R28, R28, UR14, -R20 ;  /* 0x0000000e1c1c7c2b */ /* 0x000fe20008000814 */
[----:B0-----:R-:W-:Y:S01]  /*0d60*/  IMAD.WIDE R26, R5, 0x8, R40 ;  /* 0x00000008051a7825 */ /* 0x001fe200078e0228 */
[----:B------:R-:W-:-:S03]  /*0d70*/  DADD R14, R14, R6 ;  /* 0x000000000e0e7229 */ /* 0x000fc60000000006 */
[C---:B-1----:R-:W-:Y:S01]  /*0d80*/  IMAD.WIDE R20, R5.reuse, 0x8, R34 ;  /* 0x0000000805147825 */ /* 0x042fe200078e0222 */
[----:B------:R-:W-:Y:S01]  /*0d90*/  DFMA R24, R38, R24, -R22 ;  /* 0x000000182618722b */ /* 0x000fe20000000816 */
[----:B------:R-:W4:Y:S02]  /*0da0*/  LDG.E.64.CONSTANT R26, desc[UR4][R26.64] ;  /* 0x000000041a1a7981 */ /* 0x000f24000c1e9b00 */
[----:B------:R-:W-:Y:S01]  /*0db0*/  IMAD.WIDE R6, R5, 0x8, R16 ;  /* 0x0000000805067825 */ /* 0x000fe200078e0210 */
[----:B---3--:R-:W-:Y:S01]  /*0dc0*/  DADD R12, R18, -R12 ;  /* 0x00000000120c7229 */ /* 0x008fe2000000080c */
[----:B------:R-:W4:Y:S02]  /*0dd0*/  LDG.E.64.CONSTANT R20, desc[UR4][R20.64] ;  /* 0x0000000414147981 */ /* 0x000f24000c1e9b00 */
[----:B------:R-:W-:Y:S01]  /*0de0*/  IMAD R5, R3, 0x3, R2 ;  /* 0x0000000303057824 */ /* 0x000fe200078e0202 */
[----:B------:R-:W-:Y:S01]  /*0df0*/  DFMA R14, R14, UR10, R28 ;  /* 0x0000000a0e0e7c2b */ /* 0x000fe2000800001c */
[----:B------:R-:W3:Y:S03]  /*0e00*/  LDG.E.64.CONSTANT R6, desc[UR4][R6.64] ;  /* 0x0000000406067981 */ /* 0x000ee6000c1e9b00 */
[----:B------:R-:W-:Y:S01]  /*0e10*/  LEA R2, R0, R5, 0x2 ;  /* 0x0000000500027211 */ /* 0x000fe200078e10ff */
[----:B------:R-:W-:-:S03]  /*0e20*/  DADD R12, R24, R12 ;  /* 0x00000000180c7229 */ /* 0x000fc6000000000c */
[----:B------:R-:W-:Y:S02]  /*0e30*/  IADD3 R5, PT, PT, R8, R2, RZ ;  /* 0x0000000208057210 */ /* 0x000fe40007ffe0ff */
[----:B------:R-:W-:-:S03]  /*0e40*/  IADD3 R29, PT, PT, R45, R3, RZ ;  /* 0x000000032d1d7210 */ /* 0x000fc60007ffe0ff */
[----:B------:R-:W-:Y:S01]  /*0e50*/  IMAD R5, R4, R3, R5 ;  /* 0x0000000304057224 */ /* 0x000fe200078e0205 */
[----:B------:R-:W-:Y:S01]  /*0e60*/  DFMA R36, R12, -UR12, R14 ;  /* 0x8000000c0c247c2b */ /* 0x000fe2000800000e */
[----:B------:R-:W-:-:S04]  /*0e70*/  IMAD.WIDE R42, R29, 0x8, R34 ;  /* 0x000000081d2a7825 */ /* 0x000fc800078e0222 */
[C---:B------:R-:W-:Y:S01]  /*0e80*/  IMAD.WIDE R12, R5.reuse, 0x8, R16 ;  /* 0x00000008050c7825 */ /* 0x040fe200078e0210 */
[----:B------:R-:W5:Y:S03]  /*0e90*/  LDG.E.64.CONSTANT R24, desc[UR4][R42.64] ;  /* 0x000000042a187981 */ /* 0x000f66000c1e9b00 */
[C---:B------:R-:W-:Y:S02]  /*0ea0*/  IMAD.WIDE R14, R5.reuse, 0x8, R34 ;  /* 0x00000008050e7825 */ /* 0x040fe400078e0222 */
[----:B------:R-:W3:Y:S02]  /*0eb0*/  LDG.E.64.CONSTANT R12, desc[UR4][R12.64] ;  /* 0x000000040c0c7981 */ /* 0x000ee4000c1e9b00 */
[--C-:B------:R-:W-:Y:S02]  /*0ec0*/  IMAD.WIDE R22, R5, 0x8, R40.reuse ;  /* 0x0000000805167825 */ /* 0x100fe400078e0228 */
[----:B------:R-:W5:Y:S02]  /*0ed0*/  LDG.E.64.CONSTANT R14, desc[UR4][R14.64] ;  /* 0x000000040e0e7981 */ /* 0x000f64000c1e9b00 */
[----:B------:R-:W-:-:S02]  /*0ee0*/  IMAD.WIDE R38, R29, 0x8, R40 ;  /* 0x000000081d267825 */ /* 0x000fc400078e0228 */
[----:B------:R-:W5:Y:S04]  /*0ef0*/  LDG.E.64.CONSTANT R22, desc[UR4][R22.64] ;  /* 0x0000000416167981 */ /* 0x000f68000c1e9b00 */
[----:B------:R-:W3:Y:S01]  /*0f00*/  LDG.E.64.CONSTANT R18, desc[UR4][R38.64] ;  /* 0x0000000426127981 */ /* 0x000ee2000c1e9b00 */
[----:B------:R-:W-:-:S04]  /*0f10*/  IMAD.WIDE R28, R29, 0x8, R16 ;  /* 0x000000081d1c7825 */ /* 0x000fc800078e0210 */
[----:B------:R-:W-:-:S05]  /*0f20*/  IMAD.WIDE R30, R3, 0x8, R38 ;  /* 0x00000008031e7825 */ /* 0x000fca00078e0226 */
[----:B------:R-:W3:Y:S01]  /*0f30*/  LDG.E.64.CONSTANT R38, desc[UR4][R30.64] ;  /* 0x000000041e267981 */ /* 0x000ee2000c1e9b00 */
[----:B--2---:R-:W-:Y:S01]  /*0f40*/  DFMA R36, -R36, UR8, R32 ;  /* 0x0000000824247c2b */ /* 0x004fe20008000120 */
[----:B------:R-:W-:-:S06]  /*0f50*/  IMAD.WIDE R32, R3, 0x8, R42 ;  /* 0x0000000803207825 */ /* 0x000fcc00078e022a */
[----:B------:R0:W-:Y:S02]  /*0f60*/  STG.E.64 desc[UR4][R10.64], R36 ;  /* 0x000000240a007986 */ /* 0x0001e4000c101b04 */
[C---:B0-----:R-:W-:Y:S02]  /*0f70*/  IMAD.WIDE R36, R3.reuse, 0x8, R28 ;  /* 0x0000000803247825 */ /* 0x041fe400078e021c */
[----:B------:R0:W2:Y:S04]  /*0f80*/  LDG.E.64.CONSTANT R10, desc[UR4][R32.64] ;  /* 0x00000004200a7981 */ /* 0x0000a8000c1e9b00 */
[----:B------:R1:W2:Y:S01]  /*0f90*/  LDG.E.64.CONSTANT R42, desc[UR4][R36.64] ;  /* 0x00000004242a7981 */ /* 0x0002a2000c1e9b00 */
[----:B------:R-:W-:Y:S01]  /*0fa0*/  IMAD R2, R3, 0x5, R2 ;  /* 0x0000000503027824 */ /* 0x000fe200078e0202 */
[----:B----4-:R-:W-:-:S02]  /*0fb0*/  DMUL R20, R20, R26 ;  /* 0x0000001a14147228 */ /* 0x010fc40000000000 */
[----:B------:R-:W4:Y:S01]  /*0fc0*/  LDG.E.64.CONSTANT R28, desc[UR4][R28.64] ;  /* 0x000000041c1c7981 */ /* 0x000f22000c1e9b00 */
[----:B------:R-:W-:-:S04]  /*0fd0*/  IMAD R2, R3, -0x6, R2 ;  /* 0xfffffffa03027824 */ /* 0x000fc800078e0202 */
[----:B------:R-:W-:-:S05]  /*0fe0*/  IMAD R5, R3, 0x7, R2 ;  /* 0x0000000703057824 */ /* 0x000fca00078e0202 */
[----:B------:R-:W-:Y:S02]  /*0ff0*/  LEA R9, R0, R5, 0x3 ;  /* 0x0000000500097211 */ /* 0x000fe400078e18ff */
[C---:B------:R-:W-:Y:S02]  /*1000*/  IADD3 R5, PT, PT, R8.reuse, R2, RZ ;  /* 0x0000000208057210 */ /* 0x040fe40007ffe0ff */
[----:B------:R-:W-:-:S03]  /*1010*/  IADD3 R9, PT, PT, R8, R9, RZ ;  /* 0x0000000908097210 */ /* 0x000fc60007ffe0ff */
[CC--:B------:R-:W-:Y:S02]  /*1020*/  IMAD R5, R4.reuse, R3.reuse, R5 ;  /* 0x0000000304057224 */ /* 0x0c0fe400078e0205 */
[----:B------:R-:W-:Y:S02]  /*1030*/  IMAD R9, R4, R3, R9 ;  /* 0x0000000304097224 */ /* 0x000fe400078e0209 */
[----:B0-----:R-:W-:Y:S01]  /*1040*/  IMAD.WIDE R32, R3, 0x8, R32 ;  /* 0x0000000803207825 */ /* 0x001fe200078e0220 */
[----:B-----5:R-:W-:Y:S02]  /*1050*/  DMUL R14, R14, R22 ;  /* 0x000000160e0e7228 */ /* 0x020fe40000000000 */
[----:B---3--:R-:W-:Y:S02]  /*1060*/  DMUL R12, R22, R12 ;  /* 0x0000000c160c7228 */ /* 0x008fe40000000000 */
[----:B------:R-:W-:Y:S01]  /*1070*/  DFMA R20, R24, R18, -R20 ;  /* 0x000000121814722b */ /* 0x000fe20000000814 */
[----:B------:R-:W-:-:S04]  /*1080*/  IMAD.WIDE R22, R5, 0x8, R16 ;  /* 0x0000000805167825 */ /* 0x000fc800078e0210 */
[----:B------:R-:W-:Y:S02]  /*1090*/  IMAD.WIDE R24, R9, 0x8, R16 ;  /* 0x0000000809187825 */ /* 0x000fe400078e0210 */
[----:B------:R-:W3:Y:S02]  /*10a0*/  LDG.E.64.CONSTANT R22, desc[UR4][R22.64] ;  /* 0x0000000416167981 */ /* 0x000ee4000c1e9b00 */
[C---:B------:R-:W-:Y:S01]  /*10b0*/  IMAD.WIDE R16, R5.reuse, 0x8, R34 ;  /* 0x0000000805107825 */ /* 0x040fe200078e0222 */
[----:B------:R-:W-:Y:S01]  /*10c0*/  DMUL R6, R26, R6 ;  /* 0x000000061a067228 */ /* 0x000fe20000000000 */
[----:B------:R-:W5:Y:S02]  /*10d0*/  LDG.E.64.CONSTANT R24, desc[UR4][R24.64] ;  /* 0x0000000418187981 */ /* 0x000f64000c1e9b00 */
[----:B------:R-:W-:Y:S02]  /*10e0*/  IMAD.WIDE R4, R5, 0x8, R40 ;  /* 0x0000000805047825 */ /* 0x000fe400078e0228 */
[----:B------:R-:W3:Y:S02]  /*10f0*/  LDG.E.64.CONSTANT R16, desc[UR4][R16.64] ;  /* 0x0000000410107981 */ /* 0x000ee4000c1e9b00 */
[----:B------:R-:W-:-:S02]  /*1100*/  IMAD.WIDE R34, R9, 0x8, R34 ;  /* 0x0000000809227825 */ /* 0x000fc400078e0222 */
[----:B------:R-:W3:Y:S02]  /*1110*/  LDG.E.64.CONSTANT R4, desc[UR4][R4.64] ;  /* 0x0000000404047981 */ /* 0x000ee4000c1e9b00 */
[----:B------:R-:W-:Y:S02]  /*1120*/  IMAD.WIDE R40, R9, 0x8, R40 ;  /* 0x0000000809287825 */ /* 0x000fe400078e0228 */
[----:B------:R-:W5:Y:S02]  /*1130*/  LDG.E.64.CONSTANT R34, desc[UR4][R34.64] ;  /* 0x0000000422227981 */ /* 0x000f64000c1e9b00 */
[C---:B------:R-:W-:Y:S02]  /*1140*/  IMAD.WIDE R30, R3.reuse, 0x8, R30 ;  /* 0x00000008031e7825 */ /* 0x040fe400078e021e */
[----:B------:R-:W5:Y:S02]  /*1150*/  LDG.E.64.CONSTANT R40, desc[UR4][R40.64] ;  /* 0x0000000428287981 */ /* 0x000f64000c1e9b00 */
[----:B-1----:R-:W-:-:S02]  /*1160*/  IMAD.WIDE R36, R3, 0x8, R36 ;  /* 0x0000000803247825 */ /* 0x002fc400078e0224 */
[----:B------:R0:W5:Y:S04]  /*1170*/  LDG.E.64.CONSTANT R8, desc[UR4][R30.64] ;  /* 0x000000041e087981 */ /* 0x000168000c1e9b00 */
[----:B------:R-:W5:Y:S01]  /*1180*/  LDG.E.64.CONSTANT R26, desc[UR4][R36.64] ;  /* 0x00000004241a7981 */ /* 0x000f62000c1e9b00 */
[C---:B0-----:R-:W-:Y:S01]  /*1190*/  IMAD.WIDE R30, R3.reuse, 0x8, R30 ;  /* 0x00000008031e7825 */ /* 0x041fe200078e021e */
[----:B--2---:R-:W-:Y:S02]  /*11a0*/  DFMA R10, R10, R38, -R14 ;  /* 0x000000260a0a722b */ /* 0x004fe4000000080e */
[----:B------:R0:W2:Y:S01]  /*11b0*/  LDG.E.64.CONSTANT R14, desc[UR4][R32.64] ;  /* 0x00000004200e7981 */ /* 0x0000a2000c1e9b00 */
[----:B------:R-:W-:Y:S01]  /*11c0*/  DFMA R12, R38, R42, -R12 ;  /* 0x0000002a260c722b */ /* 0x000fe2000000080c */
[C---:B------:R-:W-:Y:S01]  /*11d0*/  IMAD.WIDE R38, R3.reuse, 0x8, R36 ;  /* 0x0000000803267825 */ /* 0x040fe200078e0224 */
[----:B------:R-:W1:Y:S03]  /*11e0*/  LDC.64 R42, c[0x0][0x3a0] ;  /* 0x0000e800ff2a7b82 */ /* 0x000e660000000a00 */
[----:B0-----:R-:W-:-:S02]  /*11f0*/  IMAD.WIDE R32, R3, 0x8, R32 ;  /* 0x0000000803207825 */ /* 0x001fc400078e0220 */
[----:B------:R-:W2:Y:S04]  /*1200*/  LDG.E.64.CONSTANT R38, desc[UR4][R38.64] ;  /* 0x0000000426267981 */ /* 0x000ea8000c1e9b00 */
[----:B------:R-:W2:Y:S04]  /*1210*/  LDG.E.64.CONSTANT R2, desc[UR4][R32.64] ;  /* 0x0000000420027981 */ /* 0x000ea8000c1e9b00 */
[----:B------:R1:W2:Y:S02]  /*1220*/  LDG.E.64.CONSTANT R32, desc[UR4][R30.64] ;  /* 0x000000041e207981 */ /* 0x0002a4000c1e9b00 */
[----:B-1----:R-:W-:-:S05]  /*1230*/  IMAD.WIDE R30, R45, 0x8, R42 ;  /* 0x000000082d1e7825 */ /* 0x002fca00078e022a */
[----:B------:R-:W2:Y:S01]  /*1240*/  LDG.E.64 R36, desc[UR4][R30.64] ;  /* 0x000000041e247981 */ /* 0x000ea2000c1e1b00 */
[----:B----4-:R-:W-:Y:S02]  /*1250*/  DFMA R6, R18, R28, -R6 ;  /* 0x0000001c1206722b */ /* 0x010fe40000000806 */
[----:B------:R-:W-:-:S06]  /*1260*/  DADD R10, R10, R12 ;  /* 0x000000000a0a7229 */ /* 0x000fcc000000000c */
[----:B------:R-:W-:Y:S02]  /*1270*/  DADD R6, R20, R6 ;  /* 0x0000000014067229 */ /* 0x000fe40000000006 */
[----:B------:R-:W-:Y:S01]  /*1280*/  DMUL R10, R10, UR6 ;  /* 0x000000060a0a7c28 */ /* 0x000fe20008000000 */
[----:B------:R-:W0:Y:S01]  /*1290*/  LDCU.64 UR6, c[0x0][0x3f0] ;  /* 0x00007e00ff0677ac */ /* 0x000e220008000a00 */
[----:B---3--:R-:W-:Y:S02]  /*12a0*/  DMUL R16, R16, R4 ;  /* 0x0000000410107228 */ /* 0x008fe40000000000 */
[----:B------:R-:W-:Y:S02]  /*12b0*/  DMUL R22, R4, R22 ;  /* 0x0000001604167228 */ /* 0x000fe40000000000 */
[----:B-----5:R-:W-:Y:S02]  /*12c0*/  DMUL R34, R34, R40 ;  /* 0x0000002822227228 */ /* 0x020fe40000000000 */
[----:B------:R-:W-:-:S04]  /*12d0*/  DMUL R24, R40, R24 ;  /* 0x0000001828187228 */ /* 0x000fc80000000000 */
[----:B------:R-:W-:Y:S02]  /*12e0*/  DFMA R22, R8, R26, -R22 ;  /* 0x0000001a0816722b */ /* 0x000fe40000000816 */
[----:B------:R-:W-:Y:S02]  /*12f0*/  DFMA R6, R6, UR14, -R10 ;  /* 0x0000000e06067c2b */ /* 0x000fe4000800080a */
[----:B--2---:R-:W-:-:S08]  /*1300*/  DFMA R14, R14, R8, -R16 ;  /* 0x000000080e0e722b */ /* 0x004fd00000000810 */
[----:B------:R-:W-:-:S08]  /*1310*/  DADD R14, R14, R22 ;  /* 0x000000000e0e7229 */ /* 0x000fd00000000016 */
[----:B------:R-:W-:Y:S02]  /*1320*/  DFMA R6, R14, UR10, R6 ;  /* 0x0000000a0e067c2b */ /* 0x000fe40008000006 */
[----:B------:R-:W-:Y:S02]  /*1330*/  DFMA R2, R2, R32, -R34 ;  /* 0x000000200202722b */ /* 0x000fe40000000822 */
[----:B------:R-:W-:-:S08]  /*1340*/  DFMA R24, R32, R38, -R24 ;  /* 0x000000262018722b */ /* 0x000fd00000000818 */
[----:B------:R-:W-:-:S08]  /*1350*/  DADD R2, R2, R24 ;  /* 0x0000000002027229 */ /* 0x000fd00000000018 */
[----:B------:R-:W-:-:S08]  /*1360*/  DFMA R2, R2, -UR12, R6 ;  /* 0x8000000c02027c2b */ /* 0x000fd00008000006 */
[----:B0-----:R-:W-:-:S07]  /*1370*/  DFMA R2, -R2, UR6, R36 ;  /* 0x0000000602027c2b */ /* 0x001fce0008000124 */
[----:B------:R-:W-:Y:S01]  /*1380*/  STG.E.64 desc[UR4][R30.64], R2 ;  /* 0x000000021e007986 */ /* 0x000fe2000c101b04 */
[----:B------:R-:W-:Y:S05]  /*1390*/  EXIT ;  /* 0x000000000000794d */ /* 0x000fea0003800000 */
.L_x_0:
[----:B------:R-:W-:-:S00]  /*13a0*/  BRA `(.L_x_0) ;  /* 0xfffffffc00fc7947 */ /* 0x000fc0000383ffff */
[----:B------:R-:W-:-:S00]  /*13b0*/  NOP ;  /* 0x0000000000007918 */ /* 0x000fc00000000000 */
        /* <DEDUP_REMOVED lines=12> */
.L_x_3:


//--------------------- .text._Z9hypterm_2PdS_S_S_S_PKdS1_S1_S1_S1_S1_S1_S1_dddiii --------------------------
	.section	.text._Z9hypterm_2PdS_S_S_S_PKdS1_S1_S1_S1_S1_S1_S1_dddiii,"ax",@progbits
	.align	128
        .global         _Z9hypterm_2PdS_S_S_S_PKdS1_S1_S1_S1_S1_S1_S1_dddiii
        .type           _Z9hypterm_2PdS_S_S_S_PKdS1_S1_S1_S1_S1_S1_S1_dddiii,@function
        .size           _Z9hypterm_2PdS_S_S_S_PKdS1_S1_S1_S1_S1_S1_S1_dddiii,(.L_x_4 - _Z9hypterm_2PdS_S_S_S_PKdS1_S1_S1_S1_S1_S1_S1_dddiii)
        .other          _Z9hypterm_2PdS_S_S_S_PKdS1_S1_S1_S1_S1_S1_S1_dddiii,@"STO_CUDA_ENTRY STV_DEFAULT"
_Z9hypterm_2PdS_S_S_S_PKdS1_S1_S1_S1_S1_S1_S1_dddiii:
.text._Z9hypterm_2PdS_S_S_S_PKdS1_S1_S1_S1_S1_S1_S1_dddiii:
        /* <DEDUP_REMOVED lines=12> */
[----:B--2---:R-:W-:Y:S02]  /*00c0*/  IMAD R3, R0, UR5, R5 ;  /* 0x0000000500037c24 */ /* 0x004fe4000f8e0205 */
[----:B---3--:R-:W-:Y:S01]  /*00d0*/  IMAD R0, R2, UR6, R7 ;  /* 0x0000000602007c24 */ /* 0x008fe2000f8e0207 */
[----:B-1----:R-:W-:-:S04]  /*00e0*/  IADD3 R2, PT, PT, R43, -0x5, RZ ;  /* 0xfffffffb2b027810 */ /* 0x002fc80007ffe0ff */
[CCC-:B------:R-:W-:Y:S02]  /*00f0*/  VIMNMX3.U32 R4, R12.reuse, R3.reuse, R0.reuse, PT ;  /* 0x000000030c04720f */ /* 0x1c0fe40003800000 */
[----:B------:R-:W-:Y:S02]  /*0100*/  VIMNMX3 R5, R12, R3, R0, !PT ;  /* 0x000000030c05720f */ /* 0x000fe40007800100 */
[----:B------:R-:W-:-:S04]  /*0110*/  ISETP.GE.U32.AND P0, PT, R4, 0x4, PT ;  /* 0x000000040400780c */ /* 0x000fc80003f06070 */
[----:B------:R-:W-:-:S13]  /*0120*/  ISETP.GT.OR P0, PT, R5, R2, !P0 ;  /* 0x000000020500720c */ /* 0x000fda0004704670 */
[----:B------:R-:W-:Y:S05]  /*0130*/  @P0 EXIT ;  /* 0x000000000000094d */ /* 0x000fea0003800000 */
[----:B------:R-:W0:Y:S01]  /*0140*/  LDC R5, c[0x0][0x404] ;  /* 0x00010100ff057b82 */ /* 0x000e220000000800 */
[C---:B------:R-:W-:Y:S01]  /*0150*/  IADD3 R2, PT, PT, R3.reuse, -0x1, RZ ;  /* 0xffffffff03027810 */ /* 0x040fe20007ffe0ff */
[-C--:B------:R-:W-:Y:S01]  /*0160*/  IMAD R3, R3, R43.reuse, R43 ;  /* 0x0000002b03037224 */ /* 0x080fe200078e022b */
[C---:B------:R-:W-:Y:S01]  /*0170*/  IADD3 R10, PT, PT, -R43.reuse, RZ, RZ ;  /* 0x000000ff2b0a7210 */ /* 0x040fe20007ffe1ff */
[----:B------:R-:W1:Y:S02]  /*0180*/  LDCU.64 UR4, c[0x0][0x358] ;  /* 0x00006b00ff0477ac */ /* 0x000e640008000a00 */
[----:B------:R-:W-:Y:S01]  /*0190*/  IMAD R2, R2, R43, RZ ;  /* 0x0000002b02027224 */ /* 0x000fe200078e02ff */
[----:B------:R-:W-:Y:S01]  /*01a0*/  IADD3 R3, PT, PT, R12, R3, RZ ;  /* 0x000000030c037210 */ /* 0x000fe20007ffe0ff */
[----:B------:R-:W2:Y:S02]  /*01b0*/  LDC.64 R32, c[0x0][0x3b0] ;  /* 0x0000ec00ff207b82 */ /* 0x000ea40000000a00 */
[----:B------:R-:W-:-:S05]  /*01c0*/  IMAD R7, R43, 0x3, R2 ;  /* 0x000000032b077824 */ /* 0x000fca00078e0202 */
[----:B------:R-:W-:Y:S01]  /*01d0*/  LEA R11, R10, R7, 0x2 ;  /* 0x000000070a0b7211 */ /* 0x000fe200078e10ff */
[----:B------:R-:W3:Y:S03]  /*01e0*/  LDC.64 R16, c[0x0][0x3d0] ;  /* 0x0000f400ff107b82 */ /* 0x000ee60000000a00 */
[----:B------:R-:W-:Y:S01]  /*01f0*/  IADD3 R4, PT, PT, R12, R11, RZ ;  /* 0x0000000b0c047210 */ /* 0x000fe20007ffe0ff */
[----:B0-----:R-:W-:-:S04]  /*0200*/  IMAD R0, R0, R5, RZ ;  /* 0x0000000500007224 */ /* 0x001fc800078e02ff */
[-C--:B------:R-:W-:Y:S01]  /*0210*/  IMAD R38, R0, R43.reuse, R3 ;  /* 0x0000002b00267224 */ /* 0x080fe200078e0203 */
[----:B------:R-:W-:Y:S01]  /*0220*/  IADD3 R3, PT, PT, R12, R2, RZ ;  /* 0x000000020c037210 */ /* 0x000fe20007ffe0ff */
[----:B------:R-:W-:Y:S02]  /*0230*/  IMAD R4, R0, R43, R4 ;  /* 0x0000002b00047224 */ /* 0x000fe400078e0204 */
[----:B--2---:R-:W-:-:S04]  /*0240*/  IMAD.WIDE R14, R38, 0x8, R32 ;  /* 0x00000008260e7825 */ /* 0x004fc800078e0220 */
[----:B------:R-:W-:Y:S02]  /*0250*/  IMAD R2, R0, R43, R3 ;  /* 0x0000002b00027224 */ /* 0x000fe400078e0203 */
[----:B------:R-:W-:-:S04]  /*0260*/  IMAD.WIDE R34, R4, 0x8, R32 ;  /* 0x0000000804227825 */ /* 0x000fc800078e0220 */
[C---:B------:R-:W-:Y:S02]  /*0270*/  IMAD.WIDE R40, R2.reuse, 0x8, R32 ;  /* 0x0000000802287825 */ /* 0x040fe400078e0220 */
[----:B-1----:R-:W2:Y:S02]  /*0280*/  LDG.E.64.CONSTANT R34, desc[UR4][R34.64] ;  /* 0x0000000422227981 */ /* 0x002ea4000c1e9b00 */
[----:B---3--:R-:W-:Y:S02]  /*0290*/  IMAD.WIDE R6, R2, 0x8, R16 ;  /* 0x0000000802067825 */ /* 0x008fe400078e0210 */
[----:B------:R-:W3:Y:S02]  /*02a0*/  LDG.E.64.CONSTANT R40, desc[UR4][R40.64] ;  /* 0x0000000428287981 */ /* 0x000ee4000c1e9b00 */
[----:B------:R-:W-:Y:S02]  /*02b0*/  IMAD.WIDE R26, R43, 0x8, R14 ;  /* 0x000000082b1a7825 */ /* 0x000fe400078e020e */
[----:B------:R-:W3:Y:S04]  /*02c0*/  LDG.E.64.CONSTANT R14, desc[UR4][R14.64] ;  /* 0x000000040e0e7981 */ /* 0x000ee8000c1e9b00 */
[----:B------:R-:W4:Y:S01]  /*02d0*/  LDG.E.64.CONSTANT R6, desc[UR4][R6.64] ;  /* 0x0000000406067981 */ /* 0x000f22000c1e9b00 */
[----:B------:R-:W-:-:S03]  /*02e0*/  IMAD.WIDE R20, R38, 0x8, R16 ;  /* 0x0000000826147825 */ /* 0x000fc600078e0210 */
[----:B------:R0:W2:Y:S04]  /*02f0*/  LDG.E.64.CONSTANT R24, desc[UR4][R26.64] ;  /* 0x000000041a187981 */ /* 0x0000a8000c1e9b00 */
[----:B------:R-:W5:Y:S01]  /*0300*/  LDG.E.64.CONSTANT R8, desc[UR4][R20.64] ;  /* 0x0000000414087981 */ /* 0x000f62000c1e9b00 */
[----:B------:R-:W-:-:S04]  /*0310*/  IMAD R18, R43, 0x5, R11 ;  /* 0x000000052b127824 */ /* 0x000fc800078e020b */
[----:B------:R-:W-:Y:S02]  /*0320*/  IMAD R18, R43, -0x6, R18 ;  /* 0xfffffffa2b127824 */ /* 0x000fe400078e0212 */
[----:B------:R-:W-:-:S03]  /*0330*/  IMAD.WIDE R22, R4, 0x8, R16 ;  /* 0x0000000804167825 */ /* 0x000fc600078e0210 */
[----:B------:R-:W-:Y:S01]  /*0340*/  IADD3 R44, PT, PT, R12, R18, RZ ;  /* 0x000000120c2c7210 */ /* 0x000fe20007ffe0ff */
[----:B------:R-:W-:-:S04]  /*0350*/  IMAD R11, R43, 0x7, R18 ;  /* 0x000000072b0b7824 */ /* 0x000fc800078e0212 */
[----:B------:R-:W-:Y:S01]  /*0360*/  IMAD R44, R0, R43, R44 ;  /* 0x0000002b002c7224 */ /* 0x000fe200078e022c */
[----:B------:R-:W-:Y:S02]  /*0370*/  LEA R13, R10, R11, 0x3 ;  /* 0x0000000b0a0d7211 */ /* 0x000fe400078e18ff */
[----:B------:R-:W5:Y:S01]  /*0380*/  LDG.E.64.CONSTANT R10, desc[UR4][R22.64] ;  /* 0x00000004160a7981 */ /* 0x000f62000c1e9b00 */
[----:B------:R-:W-:Y:S01]  /*0390*/  IMAD.WIDE R18, R43, 0x8, R20 ;  /* 0x000000082b127825 */ /* 0x000fe200078e0214 */
[----:B------:R-:W-:-:S03]  /*03a0*/  IADD3 R42, PT, PT, R12, R13, RZ ;  /* 0x0000000d0c2a7210 */ /* 0x000fc60007ffe0ff */
[----:B------:R-:W-:Y:S01]  /*03b0*/  IMAD.WIDE R36, R44, 0x8, R32 ;  /* 0x000000082c247825 */ /* 0x000fe200078e0220 */
[----:B------:R-:W5:Y:S03]  /*03c0*/  LDG.E.64.CONSTANT R12, desc[UR4][R18.64] ;  /* 0x00000004120c7981 */ /* 0x000f66000c1e9b00 */
[----:B0-----:R-:W-:Y:S02]  /*03d0*/  IMAD.WIDE R26, R43, 0x8, R26 ;  /* 0x000000082b1a7825 */ /* 0x001fe400078e021a */
[----:B------:R-:W5:Y:S02]  /*03e0*/  LDG.E.64.CONSTANT R36, desc[UR4][R36.64] ;  /* 0x0000000424247981 */ /* 0x000f64000c1e9b00 */
[----:B------:R-:W-:Y:S02]  /*03f0*/  IMAD R42, R0, R43, R42 ;  /* 0x0000002b002a7224 */ /* 0x000fe400078e022a */
[----:B------:R0:W5:Y:S02]  /*0400*/  LDG.E.64.CONSTANT R28, desc[UR4][R26.64] ;  /* 0x000000041a1c7981 */ /* 0x000164000c1e9b00 */
[----:B------:R-:W-:-:S06]  /*0410*/  IMAD.WIDE R32, R42, 0x8, R32 ;  /* 0x000000082a207825 */ /* 0x000fcc00078e0220 */
[----:B------:R-:W5:Y:S01]  /*0420*/  LDG.E.64.CONSTANT R32, desc[UR4][R32.64] ;  /* 0x0000000420207981 */ /* 0x000f62000c1e9b00 */
[----:B0-----:R-:W-:-:S06]  /*0430*/  IMAD.WIDE R26, R43, 0x8, R26 ;  /* 0x000000082b1a7825 */ /* 0x001fcc00078e021a */
[----:B------:R-:W5:Y:S01]  /*0440*/  LDG.E.64.CONSTANT R26, desc[UR4][R26.64] ;  /* 0x000000041a1a7981 */ /* 0x000f62000c1e9b00 */
[----:B------:R-:W-:Y:S01]  /*0450*/  UMOV UR6, 0xa0000000 ;  /* 0xa000000000067882 */ /* 0x000fe20000000000 */
[----:B------:R-:W-:Y:S01]  /*0460*/  UMOV UR7, 0x3fc99999 ;  /* 0x3fc9999900077882 */ /* 0x000fe20000000000 */
[----:B------:R-:W-:Y:S01]  /*0470*/  IMAD.WIDE R18, R43, 0x8, R18 ;  /* 0x000000082b127825 */ /* 0x000fe200078e0212 */
[----:B---3--:R-:W-:Y:S02]  /*0480*/  DADD R20, R14, -R40 ;  /* 0x000000000e147229 */ /* 0x008fe40000000828 */
[----:B----4-:R-:W-:Y:S02]  /*0490*/  DMUL R40, R40, R6 ;  /* 0x0000000628287228 */ /* 0x010fe40000000000 */
[----:B--2---:R-:W-:-:S06]  /*04a0*/  DADD R22, R24, -R34 ;  /* 0x0000000018167229 */ /* 0x004fcc0000000822 */
[----:B-----5:R-:W-:Y:S01]  /*04b0*/  DFMA R40, R14, R8, -R40 ;  /* 0x000000080e28722b */ /* 0x020fe20000000828 */
[----:B------:R-:W-:Y:S01]  /*04c0*/  IMAD.WIDE R14, R44, 0x8, R16 ;  /* 0x000000082c0e7825 */ /* 0x000fe200078e0210 */
[----:B------:R-:W-:-:S03]  /*04d0*/  DMUL R22, R22, UR6 ;  /* 0x0000000616167c28 */ /* 0x000fc60008000000 */
[----:B------:R-:W-:Y:S01]  /*04e0*/  IMAD.WIDE R16, R42, 0x8, R16 ;  /* 0x000000082a107825 */ /* 0x000fe200078e0210 */
[----:B------:R-:W-:Y:S01]  /*04f0*/  UMOV UR7, 0x3fe99999 ;  /* 0x3fe9999900077882 */ /* 0x000fe20000000000 */
[----:B------:R-:W2:Y:S04]  /*0500*/  LDG.E.64.CONSTANT R14, desc[UR4][R14.64] ;  /* 0x000000040e0e7981 */ /* 0x000ea8000c1e9b00 */
[----:B------:R-:W3:Y:S01]  /*0510*/  LDG.E.64.CONSTANT R16, desc[UR4][R16.64] ;  /* 0x0000000410107981 */ /* 0x000ee2000c1e9b00 */
[----:B------:R-:W-:Y:S01]  /*0520*/  DFMA R22, R20, UR6, -R22 ;  /* 0x0000000614167c2b */ /* 0x000fe20008000816 */
[----:B------:R-:W-:Y:S02]  /*0530*/  IMAD.WIDE R20, R43, 0x8, R18 ;  /* 0x000000082b147825 */ /* 0x000fe400078e0212 */
[----:B------:R-:W4:Y:S04]  /*0540*/  LDG.E.64.CONSTANT R18, desc[UR4][R18.64] ;  /* 0x0000000412127981 */ /* 0x000f28000c1e9b00 */
[----:B------:R-:W5:Y:S01]  /*0550*/  LDG.E.64.CONSTANT R20, desc[UR4][R20.64] ;  /* 0x0000000414147981 */ /* 0x000f62000c1e9b00 */
[----:B------:R-:W-:Y:S01]  /*0560*/  DMUL R34, R34, R10 ;  /* 0x0000000a22227228 */ /* 0x000fe20000000000 */
[----:B------:R-:W-:-:S07]  /*0570*/  UMOV UR6, 0x60000000 ;  /* 0x6000000000067882 */ /* 0x000fce0000000000 */
[----:B------:R-:W-:Y:S02]  /*0580*/  DFMA R34, R24, R12, -R34 ;  /* 0x0000000c1822722b */ /* 0x000fe40000000822 */
[----:B------:R-:W-:Y:S01]  /*0590*/  DADD R24, R28, -R36 ;  /* 0x000000001c187229 */ /* 0x000fe20000000824 */
[----:B------:R-:W-:-:S07]  /*05a0*/  UMOV UR7, 0x3fa374bc ;  /* 0x3fa374bc00077882 */ /* 0x000fce0000000000 */
[----:B------:R-:W-:Y:S01]  /*05b0*/  DFMA R24, R24, UR6, R22 ;  /* 0x0000000618187c2b */ /* 0x000fe20008000016 */
[----:B------:R-:W-:Y:S01]  /*05c0*/  UMOV UR6, 0x40000000 ;  /* 0x4000000000067882 */ /* 0x000fe20000000000 */
[----:B------:R-:W-:Y:S01]  /*05d0*/  UMOV UR7, 0x3f6cac08 ;  /* 0x3f6cac0800077882 */ /* 0x000fe20000000000 */
[----:B------:R-:W-:-:S08]  /*05e0*/  DADD R22, R26, -R32 ;  /* 0x000000001a167229 */ /* 0x000fd00000000820 */
[----:B------:R-:W-:Y:S01]  /*05f0*/  DFMA R22, R22, -UR6, R24 ;  /* 0x8000000616167c2b */ /* 0x000fe20008000018 */
[----:B------:R-:W0:Y:S01]  /*0600*/  LDC.64 R24, c[0x0][0x3e0] ;  /* 0x0000f800ff187b82 */ /* 0x000e220000000a00 */
[----:B--2---:R-:W-:Y:S02]  /*0610*/  DMUL R36, R36, R14 ;  /* 0x0000000e24247228 */ /* 0x004fe40000000000 */
[----:B---3--:R-:W-:-:S06]  /*0620*/  DMUL R32, R32, R16 ;  /* 0x0000001020207228 */ /* 0x008fcc0000000000 */
[----:B----4-:R-:W-:Y:S01]  /*0630*/  DFMA R36, R28, R18, -R36 ;  /* 0x000000121c24722b */ /* 0x010fe20000000824 */
[----:B0-----:R-:W-:Y:S01]  /*0640*/  IMAD.WIDE R28, R38, 0x8, R24 ;  /* 0x00000008261c7825 */ /* 0x001fe200078e0218 */
[----:B-----5:R-:W-:-:S03]  /*0650*/  DFMA R32, R26, R20, -R32 ;  /* 0x000000141a20722b */ /* 0x020fc60000000820 */
[----:B------:R-:W-:Y:S01]  /*0660*/  IMAD.WIDE R26, R2, 0x8, R24 ;  /* 0x00000008021a7825 */ /* 0x000fe200078e0218 */
[----:B------:R0:W2:Y:S05]  /*0670*/  LDG.E.64.CONSTANT R30, desc[UR4][R28.64] ;  /* 0x000000041c1e7981 */ /* 0x0000aa000c1e9b00 */
[----:B------:R-:W2:Y:S01]  /*0680*/  LDG.E.64.CONSTANT R26, desc[UR4][R26.64] ;  /* 0x000000041a1a7981 */ /* 0x000ea2000c1e9b00 */
[----:B0-----:R-:W-:Y:S01]  /*0690*/  IMAD.WIDE R28, R43, 0x8, R28 ;  /* 0x000000082b1c7825 */ /* 0x001fe200078e021c */
[----:B--2---:R-:W-:-:S04]  /*06a0*/  DADD R26, R30, -R26 ;  /* 0x000000001e1a7229 */ /* 0x004fc8000000081a */
[----:B------:R0:W2:Y:S04]  /*06b0*/  LDG.E.64.CONSTANT R30, desc[UR4][R28.64] ;  /* 0x000000041c1e7981 */ /* 0x0000a8000c1e9b00 */
[----:B------:R-:W-:Y:S01]  /*06c0*/  DADD R40, R40, R26 ;  /* 0x0000000028287229 */ /* 0x000fe2000000001a */
[----:B------:R-:W-:-:S06]  /*06d0*/  IMAD.WIDE R26, R4, 0x8, R24 ;  /* 0x00000008041a7825 */ /* 0x000fcc00078e0218 */
[----:B------:R-:W2:Y:S01]  /*06e0*/  LDG.E.64.CONSTANT R26, desc[UR4][R26.64] ;  /* 0x000000041a1a7981 */ /* 0x000ea2000c1e9b00 */
[----:B0-----:R-:W-:Y:S01]  /*06f0*/  IMAD.WIDE R28, R43, 0x8, R28 ;  /* 0x000000082b1c7825 */ /* 0x001fe200078e021c */
[----:B--2---:R-:W-:-:S04]  /*0700*/  DADD R26, R30, -R26 ;  /* 0x000000001e1a7229 */ /* 0x004fc8000000081a */
[----:B------:R0:W2:Y:S04]  /*0710*/  LDG.E.64.CONSTANT R30, desc[UR4][R28.64] ;  /* 0x000000041c1e7981 */ /* 0x0000a8000c1e9b00 */
[----:B------:R-:W-:Y:S01]  /*0720*/  DADD R34, R34, R26 ;  /* 0x0000000022227229 */ /* 0x000fe2000000001a */
[----:B------:R-:W-:-:S06]  /*0730*/  IMAD.WIDE R26, R44, 0x8, R24 ;  /* 0x000000082c1a7825 */ /* 0x000fcc00078e0218 */
[----:B------:R-:W2:Y:S01]  /*0740*/  LDG.E.64.CONSTANT R26, desc[UR4][R26.64] ;  /* 0x000000041a1a7981 */ /* 0x000ea2000c1e9b00 */
[----:B0-----:R-:W-:-:S06]  /*0750*/  IMAD.WIDE R28, R43, 0x8, R28 ;  /* 0x000000082b1c7825 */ /* 0x001fcc00078e021c */
[----:B------:R-:W3:Y:S01]  /*0760*/  LDG.E.64.CONSTANT R28, desc[UR4][R28.64] ;  /* 0x000000041c1c7981 */ /* 0x000ee2000c1e9b00 */
[----:B--2---:R-:W-:Y:S01]  /*0770*/  DADD R26, R30, -R26 ;  /* 0x000000001e1a7229 */ /* 0x004fe2000000081a */
[----:B------:R-:W-:-:S06]  /*0780*/  IMAD.WIDE R30, R42, 0x8, R24 ;  /* 0x000000082a1e7825 */ /* 0x000fcc00078e0218 */
[----:B------:R-:W3:Y:S01]  /*0790*/  LDG.E.64.CONSTANT R30, desc[UR4][R30.64] ;  /* 0x000000041e1e7981 */ /* 0x000ee2000c1e9b00 */
[----:B------:R-:W-:Y:S02]  /*07a0*/  DADD R36, R36, R26 ;  /* 0x0000000024247229 */ /* 0x000fe4000000001a */
[----:B------:R-:W0:Y:S01]  /*07b0*/  LDC.64 R26, c[0x0][0x3a8] ;  /* 0x0000ea00ff1a7b82 */ /* 0x000e220000000a00 */
[----:B------:R-:W-:Y:S01]  /*07c0*/  UMOV UR12, 0xa0000000 ;  /* 0xa0000000000c7882 */ /* 0x000fe20000000000 */
[----:B------:R-:W-:Y:S02]  /*07d0*/  UMOV UR13, 0x3fc99999 ;  /* 0x3fc99999000d7882 */ /* 0x000fe40000000000 */
[----:B------:R-:W-:Y:S01]  /*07e0*/  DMUL R34, R34, UR12 ;  /* 0x0000000c22227c28 */ /* 0x000fe20008000000 */
[----:B------:R-:W-:Y:S01]  /*07f0*/  UMOV UR10, 0xa0000000 ;  /* 0xa0000000000a7882 */ /* 0x000fe20000000000 */
[----:B------:R-:W-:-:S06]  /*0800*/  UMOV UR11, 0x3fe99999 ;  /* 0x3fe99999000b7882 */ /* 0x000fcc0000000000 */
[----:B------:R-:W-:Y:S01]  /*0810*/  DFMA R34, R40, UR10, -R34 ;  /* 0x0000000a28227c2b */ /* 0x000fe20008000822 */
[----:B------:R-:W-:Y:S01]  /*0820*/  UMOV UR16, 0x60000000 ;  /* 0x6000000000107882 */ /* 0x000fe20000000000 */
[----:B------:R-:W-:-:S06]  /*0830*/  UMOV UR17, 0x3fa374bc ;  /* 0x3fa374bc00117882 */ /* 0x000fcc0000000000 */
[----:B------:R-:W-:Y:S01]  /*0840*/  DFMA R34, R36, UR16, R34 ;  /* 0x0000001024227c2b */ /* 0x000fe20008000022 */
[----:B------:R-:W-:Y:S01]  /*0850*/  UMOV UR14, 0x40000000 ;  /* 0x40000000000e7882 */ /* 0x000fe20000000000 */
[----:B------:R-:W-:Y:S01]  /*0860*/  UMOV UR15, 0x3f6cac08 ;  /* 0x3f6cac08000f7882 */ /* 0x000fe20000000000 */
[----:B0-----:R-:W-:-:S06]  /*0870*/  IMAD.WIDE R40, R2, 0x8, R26 ;  /* 0x0000000802287825 */ /* 0x001fcc00078e021a */
[----:B------:R-:W2:Y:S01]  /*0880*/  LDG.E.64.CONSTANT R40, desc[UR4][R40.64] ;  /* 0x0000000428287981 */ /* 0x000ea2000c1e9b00 */
[----:B---3--:R-:W-:Y:S01]  /*0890*/  DADD R28, R28, -R30 ;  /* 0x000000001c1c7229 */ /* 0x008fe2000000081e */
[----:B------:R-:W-:-:S05]  /*08a0*/  IMAD.WIDE R30, R38, 0x8, R26 ;  /* 0x00000008261e7825 */ /* 0x000fca00078e021a */
[----:B------:R0:W3:Y:S02]  /*08b0*/  LDG.E.64.CONSTANT R36, desc[UR4][R30.64] ;  /* 0x000000041e247981 */ /* 0x0000e4000c1e9b00 */
[----:B------:R-:W-:Y:S01]  /*08c0*/  DADD R28, R32, R28 ;  /* 0x00000000201c7229 */ /* 0x000fe2000000001c */
[----:B------:R-:W-:-:S06]  /*08d0*/  IMAD.WIDE R32, R4, 0x8, R26 ;  /* 0x0000000804207825 */ /* 0x000fcc00078e021a */
[----:B------:R-:W4:Y:S01]  /*08e0*/  LDG.E.64.CONSTANT R32, desc[UR4][R32.64] ;  /* 0x0000000420207981 */ /* 0x000f22000c1e9b00 */
[----:B0-----:R-:W-:Y:S01]  /*08f0*/  IMAD.WIDE R30, R43, 0x8, R30 ;  /* 0x000000082b1e7825 */ /* 0x001fe200078e021e */
[----:B------:R-:W-:-:S04]  /*0900*/  DFMA R28, R28, -UR14, R34 ;  /* 0x8000000e1c1c7c2b */ /* 0x000fc80008000022 */
[----:B------:R0:W5:Y:S01]  /*0910*/  LDG.E.64.CONSTANT R34, desc[UR4][R30.64] ;  /* 0x000000041e227981 */ /* 0x000162000c1e9b00 */
[----:B--2---:R-:W-:Y:S01]  /*0920*/  DMUL R40, R40, R6 ;  /* 0x0000000628287228 */ /* 0x004fe20000000000 */
[----:B0-----:R-:W-:Y:S01]  /*0930*/  IMAD.WIDE R30, R43, 0x8, R30 ;  /* 0x000000082b1e7825 */ /* 0x001fe200078e021e */
[----:B----4-:R-:W-:-:S08]  /*0940*/  DMUL R32, R32, R10 ;  /* 0x0000000a20207228 */ /* 0x010fd00000000000 */
[----:B-----5:R-:W-:Y:S01]  /*0950*/  DFMA R34, R34, R12, -R32 ;  /* 0x0000000c2222722b */ /* 0x020fe20000000820 */
[----:B------:R-:W-:-:S06]  /*0960*/  IMAD.WIDE R32, R44, 0x8, R26 ;  /* 0x000000082c207825 */ /* 0x000fcc00078e021a */
[----:B------:R-:W2:Y:S01]  /*0970*/  LDG.E.64.CONSTANT R32, desc[UR4][R32.64] ;  /* 0x0000000420207981 */ /* 0x000ea2000c1e9b00 */
[----:B---3--:R-:W-:-:S03]  /*0980*/  DFMA R40, R36, R8, -R40 ;  /* 0x000000082428722b */ /* 0x008fc60000000828 */
[----:B------:R-:W3:Y:S01]  /*0990*/  LDG.E.64.CONSTANT R36, desc[UR4][R30.64] ;  /* 0x000000041e247981 */ /* 0x000ee2000c1e9b00 */
[----:B------:R-:W-:Y:S01]  /*09a0*/  UMOV UR6, 0xa0000000 ;  /* 0xa000000000067882 */ /* 0x000fe20000000000 */
[----:B------:R-:W-:Y:S02]  /*09b0*/  UMOV UR7, 0x3fc99999 ;  /* 0x3fc9999900077882 */ /* 0x000fe40000000000 */
[----:B------:R-:W-:Y:S01]  /*09c0*/  DMUL R34, R34, UR6 ;  /* 0x0000000622227c28 */ /* 0x000fe20008000000 */
[----:B------:R-:W-:-:S07]  /*09d0*/  UMOV UR7, 0x3fe99999 ;  /* 0x3fe9999900077882 */ /* 0x000fce0000000000 */
[----:B------:R-:W-:Y:S01]  /*09e0*/  DFMA R34, R40, UR6, -R34 ;  /* 0x0000000628227c2b */ /* 0x000fe20008000822 */
[----:B------:R-:W-:Y:S01]  /*09f0*/  UMOV UR6, 0x60000000 ;  /* 0x6000000000067882 */ /* 0x000fe20000000000 */
[----:B------:R-:W-:Y:S01]  /*0a00*/  UMOV UR7, 0x3fa374bc ;  /* 0x3fa374bc00077882 */ /* 0x000fe20000000000 */
[----:B--2---:R-:W-:-:S08]  /*0a10*/  DMUL R32, R32, R14 ;  /* 0x0000000e20207228 */ /* 0x004fd00000000000 */
[----:B---3--:R-:W-:Y:S02]  /*0a20*/  DFMA R36, R36, R18, -R32 ;  /* 0x000000122424722b */ /* 0x008fe40000000820 */
[----:B------:R-:W0:Y:S06]  /*0a30*/  LDC.64 R32, c[0x0][0x3b8] ;  /* 0x0000ee00ff207b82 */ /* 0x000e2c0000000a00 */
[----:B------:R-:W-:Y:S01]  /*0a40*/  DFMA R34, R36, UR6, R34 ;  /* 0x0000000624227c2b */ /* 0x000fe20008000022 */
[----:B------:R-:W-:Y:S01]  /*0a50*/  IMAD.WIDE R26, R42, 0x8, R26 ;  /* 0x000000082a1a7825 */ /* 0x000fe200078e021a */
[----:B------:R-:W1:Y:S03]  /*0a60*/  LDCU.64 UR6, c[0x0][0x3f0] ;  /* 0x00007e00ff0677ac */ /* 0x000e660008000a00 */
[----:B------:R-:W-:-:S02]  /*0a70*/  IMAD.WIDE R30, R43, 0x8, R30 ;  /* 0x000000082b1e7825 */ /* 0x000fc400078e021e */
[----:B------:R-:W2:Y:S04]  /*0a80*/  LDG.E.64.CONSTANT R26, desc[UR4][R26.64] ;  /* 0x000000041a1a7981 */ /* 0x000ea8000c1e9b00 */
[----:B------:R-:W3:Y:S01]  /*0a90*/  LDG.E.64.CONSTANT R30, desc[UR4][R30.64] ;  /* 0x000000041e1e7981 */ /* 0x000ee2000c1e9b00 */
[----:B0-----:R-:W-:-:S06]  /*0aa0*/  IMAD.WIDE R36, R2, 0x8, R32 ;  /* 0x0000000802247825 */ /* 0x001fcc00078e0220 */
[----:B------:R-:W4:Y:S01]  /*0ab0*/  LDG.E.64.CONSTANT R36, desc[UR4][R36.64] ;  /* 0x0000000424247981 */ /* 0x000f22000c1e9b00 */
[----:B------:R-:W-:-:S05]  /*0ac0*/  IMAD.WIDE R38, R38, 0x8, R32 ;  /* 0x0000000826267825 */ /* 0x000fca00078e0220 */
[----:B------:R-:W5:Y:S01]  /*0ad0*/  LDG.E.64.CONSTANT R40, desc[UR4][R38.64] ;  /* 0x0000000426287981 */ /* 0x000f62000c1e9b00 */
[----:B------:R-:W-:Y:S01]  /*0ae0*/  IADD3 R2, PT, PT, R2, R43, RZ ;  /* 0x0000002b02027210 */ /* 0x000fe20007ffe0ff */
[----:B----4-:R-:W-:Y:S01]  /*0af0*/  DMUL R36, R6, R36 ;  /* 0x0000002406247228 */ /* 0x010fe20000000000 */
[----:B------:R-:W0:Y:S07]  /*0b00*/  LDC.64 R6, c[0x0][0x380] ;  /* 0x0000e000ff067b82 */ /* 0x000e2e0000000a00 */
[----:B-----5:R-:W-:Y:S01]  /*0b10*/  DFMA R40, R8, R40, -R36 ;  /* 0x000000280828722b */ /* 0x020fe20000000824 */
[----:B0-----:R-:W-:-:S05]  /*0b20*/  IMAD.WIDE R8, R2, 0x8, R6 ;  /* 0x0000000802087825 */ /* 0x001fca00078e0206 */
[----:B------:R-:W1:Y:S01]  /*0b30*/  LDG.E.64 R6, desc[UR4][R8.64] ;  /* 0x0000000408067981 */ /* 0x000e62000c1e1b00 */
[----:B--2---:R-:W-:-:S08]  /*0b40*/  DMUL R26, R26, R16 ;  /* 0x000000101a1a7228 */ /* 0x004fd00000000000 */
[----:B---3--:R-:W-:Y:S01]  /*0b50*/  DFMA R36, R30, R20, -R26 ;  /* 0x000000141e24722b */ /* 0x008fe2000000081a */
[----:B------:R-:W-:Y:S01]  /*0b60*/  IMAD.WIDE R30, R4, 0x8, R32 ;  /* 0x00000008041e7825 */ /* 0x000fe200078e0220 */
[----:B------:R-:W0:Y:S05]  /*0b70*/  LDC.64 R26, c[0x0][0x390] ;  /* 0x0000e400ff1a7b82 */ /* 0x000e2a0000000a00 */
[----:B------:R-:W2:Y:S01]  /*0b80*/  LDG.E.64.CONSTANT R30, desc[UR4][R30.64] ;  /* 0x000000041e1e7981 */ /* 0x000ea2000c1e9b00 */
[----:B-1----:R-:W-:Y:S02]  /*0b90*/  DFMA R22, -R22, UR6, R6 ;  /* 0x0000000616167c2b */ /* 0x002fe40008000106 */
[----:B------:R-:W1:Y:S05]  /*0ba0*/  LDC.64 R6, c[0x0][0x388] ;  /* 0x0000e200ff067b82 */ /* 0x000e6a0000000a00 */
[----:B------:R3:W-:Y:S01]  /*0bb0*/  STG.E.64 desc[UR4][R8.64], R22 ;  /* 0x0000001608007986 */ /* 0x0007e2000c101b04 */
[----:B-1----:R-:W-:-:S05]  /*0bc0*/  IMAD.WIDE R6, R2, 0x8, R6 ;  /* 0x0000000802067825 */ /* 0x002fca00078e0206 */
[----:B---3--:R-:W3:Y:S01]  /*0bd0*/  LDG.E.64 R22, desc[UR4][R6.64] ;  /* 0x0000000406167981 */ /* 0x008ee2000c1e1b00 */
[----:B------:R-:W-:Y:S01]  /*0be0*/  UMOV UR8, 0x40000000 ;  /* 0x4000000000087882 */ /* 0x000fe20000000000 */
[----:B------:R-:W-:Y:S01]  /*0bf0*/  UMOV UR9, 0x3f6cac08 ;  /* 0x3f6cac0800097882 */ /* 0x000fe20000000000 */
[----:B------:R-:W-:Y:S01]  /*0c00*/  IMAD.WIDE R8, R44, 0x8, R32 ;  /* 0x000000082c087825 */ /* 0x000fe200078e0220 */
[----:B------:R-:W-:-:S03]  /*0c10*/  DFMA R36, R36, -UR8, R34 ;  /* 0x8000000824247c2b */ /* 0x000fc60008000022 */
[----:B------:R-:W-:Y:S02]  /*0c20*/  IMAD.WIDE R34, R42, 0x8, R32 ;  /* 0x000000082a227825 */ /* 0x000fe400078e0220 */
[----:B------:R-:W4:Y:S02]  /*0c30*/  LDG.E.64.CONSTANT R8, desc[UR4][R8.64] ;  /* 0x0000000408087981 */ /* 0x000f24000c1e9b00 */
[C---:B------:R-:W-:Y:S01]  /*0c40*/  IMAD.WIDE R32, R43.reuse, 0x8, R38 ;  /* 0x000000082b207825 */ /* 0x040fe200078e0226 */
[----:B--2---:R-:W-:Y:S02]  /*0c50*/  DMUL R30, R10, R30 ;  /* 0x0000001e0a1e7228 */ /* 0x004fe40000000000 */
[----:B---3--:R-:W-:Y:S01]  /*0c60*/  DFMA R36, -R36, UR6, R22 ;  /* 0x0000000624247c2b */ /* 0x008fe20008000116 */
[----:B0-----:R-:W-:Y:S02]  /*0c70*/  IMAD.WIDE R22, R2, 0x8, R26 ;  /* 0x0000000802167825 */ /* 0x001fe400078e021a */
[----:B------:R0:W2:Y:S04]  /*0c80*/  LDG.E.64.CONSTANT R26, desc[UR4][R34.64] ;  /* 0x00000004221a7981 */ /* 0x0000a8000c1e9b00 */
[----:B------:R1:W-:Y:S01]  /*0c90*/  STG.E.64 desc[UR4][R6.64], R36 ;  /* 0x0000002406007986 */ /* 0x0003e2000c101b04 */
[----:B0-----:R-:W-:-:S03]  /*0ca0*/  IMAD.WIDE R34, R43, 0x8, R32 ;  /* 0x000000082b227825 */ /* 0x001fc600078e0220 */
[----:B------:R-:W3:Y:S04]  /*0cb0*/  LDG.E.64.CONSTANT R32, desc[UR4][R32.64] ;  /* 0x0000000420207981 */ /* 0x000ee8000c1e9b00 */
[----:B------:R-:W5:Y:S01]  /*0cc0*/  LDG.E.64.CONSTANT R10, desc[UR4][R34.64] ;  /* 0x00000004220a7981 */ /* 0x000f62000c1e9b00 */
[----:B-1----:R-:W-:-:S03]  /*0cd0*/  IMAD.WIDE R36, R43, 0x8, R34 ;  /* 0x000000082b247825 */ /* 0x002fc600078e0222 */
[----:B------:R-:W5:Y:S04]  /*0ce0*/  LDG.E.64 R6, desc[UR4][R22.64] ;  /* 0x0000000416067981 */ /* 0x000f68000c1e1b00 */
[----:B------:R0:W5:Y:S01]  /*0cf0*/  LDG.E.64.CONSTANT R34, desc[UR4][R36.64] ;  /* 0x0000000424227981 */ /* 0x000162000c1e9b00 */
[----:B----4-:R-:W-:Y:S01]  /*0d00*/  DMUL R38, R14, R8 ;  /* 0x000000080e267228 */ /* 0x010fe20000000000 */
[----:B------:R-:W-:Y:S01]  /*0d10*/  IADD3 R4, PT, PT, R0, R5, RZ ;  /* 0x0000000500047210 */ /* 0x000fe20007ffe0ff */
[----:B------:R-:W1:Y:S01]  /*0d20*/  LDC.64 R8, c[0x0][0x3c0] ;  /* 0x0000f000ff087b82 */ /* 0x000e620000000a00 */
[----:B------:R-:W-:-:S07]  /*0d30*/  IADD3 R0, PT, PT, -R5, RZ, RZ ;  /* 0x000000ff05007210 */ /* 0x000fce0007ffe1ff */
[----:B------:R-:W4:Y:S08]  /*0d40*/  LDC.64 R14, c[0x0][0x398] ;  /* 0x0000e600ff0e7b82 */ /* 0x000f300000000a00 */
[----:B0-----:R-:W0:Y:S01]  /*0d50*/  LDC.64 R36, c[0x0][0x3d8] ;  /* 0x0000f600ff247b82 */ /* 0x001e220000000a00 */
[----:B------:R-:W-:Y:S01]  /*0d60*/  IADD3 R3, PT, PT, R3, R43, RZ ;  /* 0x0000002b03037210 */ /* 0x000fe20007ffe0ff */
[----:B----4-:R-:W-:Y:S01]  /*0d70*/  IMAD.WIDE R14, R2, 0x8, R14 ;  /* 0x00000008020e7825 */ /* 0x010fe200078e020e */
[----:B--2---:R-:W-:Y:S01]  /*0d80*/  DMUL R26, R16, R26 ;  /* 0x0000001a101a7228 */ /* 0x004fe20000000000 */
[----:B------:R-:W-:Y:S01]  /*0d90*/  LEA R16, R0, R4, 0x1 ;  /* 0x0000000400107211 */ /* 0x000fe200078e08ff */
[----:B---3--:R-:W-:-:S04]  /*0da0*/  DFMA R30, R12, R32, -R30 ;  /* 0x000000200c1e722b */ /* 0x008fc8000000081e */
[----:B------:R-:W-:Y:S01]  /*0db0*/  IMAD R12, R5, 0x3, R16 ;  /* 0x00000003050c7824 */ /* 0x000fe200078e0210 */
[----:B-----5:R-:W-:Y:S02]  /*0dc0*/  DFMA R6, -R28, UR6, R6 ;  /* 0x000000061c067c2b */ /* 0x020fe40008000106 */
[----:B------:R-:W-:Y:S02]  /*0dd0*/  DFMA R26, R20, R34, -R26 ;  /* 0x00000022141a722b */ /* 0x000fe4000000081a */
[----:B------:R-:W-:Y:S01]  /*0de0*/  LEA R34, R0, R12, 0x2 ;  /* 0x0000000c00227211 */ /* 0x000fe200078e10ff */
[-CC-:B------:R-:W-:Y:S02]  /*0df0*/  IMAD R13, R16, R43.reuse, R3.reuse ;  /* 0x0000002b100d7224 */ /* 0x180fe400078e0203 */
[----:B------:R1:W-:Y:S02]  /*0e00*/  STG.E.64 desc[UR4][R22.64], R6 ;  /* 0x0000000616007986 */ /* 0x0003e4000c101b04 */
[----:B------:R-:W-:Y:S01]  /*0e10*/  IMAD R29, R34, R43, R3 ;  /* 0x0000002b221d7224 */ /* 0x000fe200078e0203 */
[----:B------:R-:W-:Y:S01]  /*0e20*/  DFMA R10, R18, R10, -R38 ;  /* 0x0000000a120a722b */ /* 0x000fe20000000826 */
[----:B0-----:R-:W-:Y:S01]  /*0e30*/  IMAD.WIDE R20, R13, 0x8, R36 ;  /* 0x000000080d147825 */ /* 0x001fe200078e0224 */
[----:B------:R-:W2:Y:S03]  /*0e40*/  LDG.E.64 R16, desc[UR4][R14.64] ;  /* 0x000000040e107981 */ /* 0x000ea6000c1e1b00 */
[----:B------:R-:W-:-:S02]  /*0e50*/  IMAD.WIDE R32, R29, 0x8, R24 ;  /* 0x000000081d207825 */ /* 0x000fc400078e0218 */
[----:B------:R-:W3:Y:S02]  /*0e60*/  LDG.E.64.CONSTANT R20, desc[UR4][R20.64] ;  /* 0x0000000414147981 */ /* 0x000ee4000c1e9b00 */
[----:B-1----:R-:W-:-:S04]  /*0e70*/  IMAD.WIDE R22, R29, 0x8, R8 ;  /* 0x000000081d167825 */ /* 0x002fc800078e0208 */
[----:B------:R-:W-:Y:S02]  /*0e80*/  IMAD.WIDE R28, R29, 0x8, R36 ;  /* 0x000000081d1c7825 */ /* 0x000fe400078e0224 */
[----:B------:R-:W4:Y:S02]  /*0e90*/  LDG.E.64.CONSTANT R22, desc[UR4][R22.64] ;  /* 0x0000000416167981 */ /* 0x000f24000c1e9b00 */
[C---:B------:R-:W-:Y:S02]  /*0ea0*/  IMAD.WIDE R38, R13.reuse, 0x8, R24 ;  /* 0x000000080d267825 */ /* 0x040fe400078e0218 */
[----:B------:R-:W4:Y:S02]  /*0eb0*/  LDG.E.64.CONSTANT R28, desc[UR4][R28.64] ;  /* 0x000000041c1c7981 */ /* 0x000f24000c1e9b00 */
[----:B------:R-:W-:Y:S02]  /*0ec0*/  IMAD.WIDE R18, R13, 0x8, R8 ;  /* 0x000000080d127825 */ /* 0x000fe400078e0208 */
[----:B------:R0:W3:Y:S02]  /*0ed0*/  LDG.E.64.CONSTANT R6, desc[UR4][R38.64] ;  /* 0x0000000426067981 */ /* 0x0000e4000c1e9b00 */
[----:B------:R-:W-:-:S02]  /*0ee0*/  IMAD R35, R12, R43, R3 ;  /* 0x0000002b0c237224 */ /* 0x000fc400078e0203 */
[----:B------:R1:W5:Y:S04]  /*0ef0*/  LDG.E.64.CONSTANT R12, desc[UR4][R32.64] ;  /* 0x00000004200c7981 */ /* 0x000368000c1e9b00 */
[----:B------:R-:W5:Y:S01]  /*0f00*/  LDG.E.64.CONSTANT R18, desc[UR4][R18.64] ;  /* 0x0000000412127981 */ /* 0x000f62000c1e9b00 */
[----:B0-----:R-:W-:Y:S01]  /*0f10*/  DMUL R38, R30, UR12 ;  /* 0x0000000c1e267c28 */ /* 0x001fe20008000000 */
[----:B------:R-:W-:-:S04]  /*0f20*/  IMAD.WIDE R30, R35, 0x8, R8 ;  /* 0x00000008231e7825 */ /* 0x000fc800078e0208 */
[----:B-1----:R-:W-:Y:S02]  /*0f30*/  IMAD.WIDE R32, R35, 0x8, R36 ;  /* 0x0000000823207825 */ /* 0x002fe400078e0224 */
[----:B------:R-:W5:Y:S01]  /*0f40*/  LDG.E.64.CONSTANT R30, desc[UR4][R30.64] ;  /* 0x000000041e1e7981 */ /* 0x000f62000c1e9b00 */
[----:B------:R-:W-:-:S03]  /*0f50*/  DFMA R38, R40, UR10, -R38 ;  /* 0x0000000a28267c2b */ /* 0x000fc60008000826 */
[----:B------:R-:W5:Y:S01]  /*0f60*/  LDG.E.64.CONSTANT R32, desc[UR4][R32.64] ;  /* 0x0000000420207981 */ /* 0x000f62000c1e9b00 */
[----:B------:R-:W-:-:S06]  /*0f70*/  IMAD.WIDE R40, R35, 0x8, R24 ;  /* 0x0000000823287825 */ /* 0x000fcc00078e0218 */
[----:B------:R-:W5:Y:S01]  /*0f80*/  LDG.E.64.CONSTANT R40, desc[UR4][R40.64] ;  /* 0x0000000428287981 */ /* 0x000f62000c1e9b00 */
[----:B------:R-:W-:Y:S01]  /*0f90*/  DFMA R10, R10, UR16, R38 ;  /* 0x000000100a0a7c2b */ /* 0x000fe20008000026 */
[----:B------:R-:W-:-:S07]  /*0fa0*/  IMAD R34, R5, 0x5, R34 ;  /* 0x0000000505227824 */ /* 0x000fce00078e0222 */
[----:B------:R-:W-:Y:S01]  /*0fb0*/  DFMA R10, R26, -UR14, R10 ;  /* 0x8000000e1a0a7c2b */ /* 0x000fe2000800000a */
[----:B------:R-:W-:-:S04]  /*0fc0*/  IMAD R26, R5, -0x6, R34 ;  /* 0xfffffffa051a7824 */ /* 0x000fc800078e0222 */
[----:B------:R-:W-:-:S03]  /*0fd0*/  IMAD R45, R26, R43, R3 ;  /* 0x0000002b1a2d7224 */ /* 0x000fc600078e0203 */
[----:B--2---:R-:W-:Y:S01]  /*0fe0*/  DFMA R16, -R10, UR6, R16 ;  /* 0x000000060a107c2b */ /* 0x004fe20008000110 */
[----:B------:R-:W0:Y:S01]  /*0ff0*/  LDCU.64 UR6, c[0x0][0x3f8] ;  /* 0x00007f00ff0677ac */ /* 0x000e220008000a00 */
[----:B------:R-:W-:-:S05]  /*1000*/  IMAD R10, R5, 0x7, R26 ;  /* 0x00000007050a7824 */ /* 0x000fca00078e021a */
[----:B------:R-:W-:Y:S01]  /*1010*/  LEA R0, R0, R10, 0x3 ;  /* 0x0000000a00007211 */ /* 0x000fe200078e18ff */
[-CC-:B------:R-:W-:Y:S01]  /*1020*/  IMAD R5, R34, R43.reuse, R3.reuse ;  /* 0x0000002b22057224 */ /* 0x180fe200078e0203 */
[----:B------:R1:W-:Y:S01]  /*1030*/  STG.E.64 desc[UR4][R14.64], R16 ;  /* 0x000000100e007986 */ /* 0x0003e2000c101b04 */
[----:B------:R-:W-:Y:S01]  /*1040*/  IMAD R11, R10, R43, R3 ;  /* 0x0000002b0a0b7224 */ /* 0x000fe200078e0203 */
[----:B----4-:R-:W-:Y:S02]  /*1050*/  DMUL R22, R22, R28 ;  /* 0x0000001c16167228 */ /* 0x010fe40000000000 */
[----:B---3--:R-:W-:Y:S01]  /*1060*/  DMUL R6, R20, R6 ;  /* 0x0000000614067228 */ /* 0x008fe20000000000 */
[----:B-1----:R-:W-:Y:S01]  /*1070*/  IMAD.WIDE R14, R45, 0x8, R36 ;  /* 0x000000082d0e7825 */ /* 0x002fe200078e0224 */
[----:B-----5:R-:W-:Y:S02]  /*1080*/  DMUL R12, R28, R12 ;  /* 0x0000000c1c0c7228 */ /* 0x020fe40000000000 */
[----:B------:R-:W-:-:S03]  /*1090*/  DMUL R18, R18, R20 ;  /* 0x0000001412127228 */ /* 0x000fc60000000000 */
[----:B------:R-:W2:Y:S01]  /*10a0*/  LDG.E.64.CONSTANT R14, desc[UR4][R14.64] ;  /* 0x000000040e0e7981 */ /* 0x000ea2000c1e9b00 */
[-CC-:B------:R-:W-:Y:S02]  /*10b0*/  IMAD R21, R4, R43.reuse, R3.reuse ;  /* 0x0000002b04157224 */ /* 0x180fe400078e0203 */
[----:B------:R-:W-:Y:S02]  /*10c0*/  IMAD R3, R0, R43, R3 ;  /* 0x0000002b00037224 */ /* 0x000fe400078e0203 */
[----:B------:R-:W-:-:S04]  /*10d0*/  IMAD.WIDE R26, R21, 0x8, R24 ;  /* 0x00000008151a7825 */ /* 0x000fc800078e0218 */
[C---:B------:R-:W-:Y:S02]  /*10e0*/  IMAD.WIDE R34, R21.reuse, 0x8, R36 ;  /* 0x0000000815227825 */ /* 0x040fe400078e0224 */
[----:B------:R-:W3:Y:S01]  /*10f0*/  LDG.E.64.CONSTANT R26, desc[UR4][R26.64] ;  /* 0x000000041a1a7981 */ /* 0x000ee2000c1e9b00 */
[----:B------:R-:W-:Y:S01]  /*1100*/  DFMA R30, R30, R32, -R22 ;  /* 0x000000201e1e722b */ /* 0x000fe20000000816 */
[--C-:B------:R-:W-:Y:S02]  /*1110*/  IMAD.WIDE R42, R21, 0x8, R8.reuse ;  /* 0x00000008152a7825 */ /* 0x100fe400078e0208 */
[----:B------:R-:W3:Y:S02]  /*1120*/  LDG.E.64.CONSTANT R34, desc[UR4][R34.64] ;  /* 0x0000000422227981 */ /* 0x000ee4000c1e9b00 */
[C---:B------:R-:W-:Y:S02]  /*1130*/  IMAD.WIDE R22, R45.reuse, 0x8, R8 ;  /* 0x000000082d167825 */ /* 0x040fe400078e0208 */
[----:B------:R1:W4:Y:S02]  /*1140*/  LDG.E.64.CONSTANT R20, desc[UR4][R42.64] ;  /* 0x000000042a147981 */ /* 0x000324000c1e9b00 */
[----:B------:R-:W-:Y:S01]  /*1150*/  IMAD.WIDE R44, R45, 0x8, R24 ;  /* 0x000000082d2c7825 */ /* 0x000fe200078e0218 */
[----:B------:R-:W-:Y:S01]  /*1160*/  DFMA R12, R32, R40, -R12 ;  /* 0x00000028200c722b */ /* 0x000fe2000000080c */
[----:B------:R-:W2:Y:S02]  /*1170*/  LDG.E.64.CONSTANT R22, desc[UR4][R22.64] ;  /* 0x0000000416167981 */ /* 0x000ea4000c1e9b00 */
[----:B------:R-:W-:-:S02]  /*1180*/  IMAD.WIDE R38, R5, 0x8, R8 ;  /* 0x0000000805267825 */ /* 0x000fc400078e0208 */
[----:B------:R5:W2:Y:S02]  /*1190*/  LDG.E.64.CONSTANT R16, desc[UR4][R44.64] ;  /* 0x000000042c107981 */ /* 0x000aa4000c1e9b00 */
[C---:B------:R-:W-:Y:S02]  /*11a0*/  IMAD.WIDE R28, R5.reuse, 0x8, R36 ;  /* 0x00000008051c7825 */ /* 0x040fe400078e0224 */
[----:B------:R-:W2:Y:S02]  /*11b0*/  LDG.E.64.CONSTANT R38, desc[UR4][R38.64] ;  /* 0x0000000426267981 */ /* 0x000ea4000c1e9b00 */
[----:B------:R-:W-:Y:S02]  /*11c0*/  IMAD.WIDE R4, R5, 0x8, R24 ;  /* 0x0000000805047825 */ /* 0x000fe400078e0218 */
[----:B------:R-:W2:Y:S02]  /*11d0*/  LDG.E.64.CONSTANT R28, desc[UR4][R28.64] ;  /* 0x000000041c1c7981 */ /* 0x000ea4000c1e9b00 */
[----:B------:R-:W-:-:S02]  /*11e0*/  IMAD.WIDE R40, R3, 0x8, R8 ;  /* 0x0000000803287825 */ /* 0x000fc400078e0208 */
[----:B------:R-:W2:Y:S02]  /*11f0*/  LDG.E.64.CONSTANT R4, desc[UR4][R4.64] ;  /* 0x0000000404047981 */ /* 0x000ea4000c1e9b00 */
[C---:B------:R-:W-:Y:S02]  /*1200*/  IMAD.WIDE R32, R3.reuse, 0x8, R36 ;  /* 0x0000000803207825 */ /* 0x040fe400078e0224 */
[----:B------:R-:W2:Y:S02]  /*1210*/  LDG.E.64.CONSTANT R40, desc[UR4][R40.64] ;  /* 0x0000000428287981 */ /* 0x000ea4000c1e9b00 */
[----:B-1----:R-:W-:Y:S02]  /*1220*/  IMAD.WIDE R42, R3, 0x8, R24 ;  /* 0x00000008032a7825 */ /* 0x002fe400078e0218 */
[----:B------:R-:W2:Y:S02]  /*1230*/  LDG.E.64.CONSTANT R32, desc[UR4][R32.64] ;  /* 0x0000000420207981 */ /* 0x000ea4000c1e9b00 */
[----:B-----5:R-:W-:-:S02]  /*1240*/  IMAD.WIDE R44, R11, 0x8, R8 ;  /* 0x000000080b2c7825 */ /* 0x020fc400078e0208 */
[----:B------:R-:W5:Y:S02]  /*1250*/  LDG.E.64.CONSTANT R42, desc[UR4][R42.64] ;  /* 0x000000042a2a7981 */ /* 0x000f64000c1e9b00 */
[----:B------:R-:W-:-:S04]  /*1260*/  IMAD.WIDE R24, R11, 0x8, R24 ;  /* 0x000000080b187825 */ /* 0x000fc800078e0218 */
[----:B------:R-:W-:Y:S02]  /*1270*/  IMAD.WIDE R8, R11, 0x8, R36 ;  /* 0x000000080b087825 */ /* 0x000fe400078e0224 */
[----:B------:R-:W1:Y:S01]  /*1280*/  LDC.64 R36, c[0x0][0x3a0] ;  /* 0x0000e800ff247b82 */ /* 0x000e620000000a00 */
[----:B------:R-:W5:Y:S04]  /*1290*/  LDG.E.64.CONSTANT R10, desc[UR4][R44.64] ;  /* 0x000000042c0a7981 */ /* 0x000f68000c1e9b00 */
[----:B------:R-:W5:Y:S04]  /*12a0*/  LDG.E.64.CONSTANT R8, desc[UR4][R8.64] ;  /* 0x0000000408087981 */ /* 0x000f68000c1e9b00 */
[----:B------:R-:W5:Y:S01]  /*12b0*/  LDG.E.64.CONSTANT R24, desc[UR4][R24.64] ;  /* 0x0000000418187981 */ /* 0x000f62000c1e9b00 */
[----:B-1----:R-:W-:-:S05]  /*12c0*/  IMAD.WIDE R36, R2, 0x8, R36 ;  /* 0x0000000802247825 */ /* 0x002fca00078e0224 */
[----:B------:R-:W0:Y:S01]  /*12d0*/  LDG.E.64 R2, desc[UR4][R36.64] ;  /* 0x0000000424027981 */ /* 0x000e22000c1e1b00 */
[----:B------:R-:W-:-:S08]  /*12e0*/  DADD R12, R30, R12 ;  /* 0x000000001e0c7229 */ /* 0x000fd0000000000c */
[----:B------:R-:W-:Y:S02]  /*12f0*/  DMUL R12, R12, UR12 ;  /* 0x0000000c0c0c7c28 */ /* 0x000fe40008000000 */
[----:B---3--:R-:W-:Y:S02]  /*1300*/  DFMA R6, R34, R26, -R6 ;  /* 0x0000001a2206722b */ /* 0x008fe40000000806 */
[----:B----4-:R-:W-:Y:S02]  /*1310*/  DFMA R18, R20, R34, -R18 ;  /* 0x000000221412722b */ /* 0x010fe40000000812 */
[----:B--2---:R-:W-:Y:S02]  /*1320*/  DMUL R22, R22, R14 ;  /* 0x0000000e16167228 */ /* 0x004fe40000000000 */
[----:B------:R-:W-:-:S04]  /*1330*/  DMUL R16, R14, R16 ;  /* 0x000000100e107228 */ /* 0x000fc80000000000 */
[----:B------:R-:W-:Y:S02]  /*1340*/  DADD R6, R18, R6 ;  /* 0x0000000012067229 */ /* 0x000fe40000000006 */
[----:B------:R-:W-:Y:S02]  /*1350*/  DFMA R22, R38, R28, -R22 ;  /* 0x0000001c2616722b */ /* 0x000fe40000000816 */
[----:B------:R-:W-:Y:S02]  /*1360*/  DFMA R4, R28, R4, -R16 ;  /* 0x000000041c04722b */ /* 0x000fe40000000810 */
[----:B------:R-:W-:Y:S02]  /*1370*/  DMUL R40, R40, R32 ;  /* 0x0000002028287228 */ /* 0x000fe40000000000 */
[----:B-----5:R-:W-:Y:S02]  /*1380*/  DMUL R42, R32, R42 ;  /* 0x0000002a202a7228 */ /* 0x020fe40000000000 */
[----:B------:R-:W-:-:S02]  /*1390*/  DFMA R6, R6, UR10, -R12 ;  /* 0x0000000a06067c2b */ /* 0x000fc4000800080c */
[----:B------:R-:W-:Y:S02]  /*13a0*/  DADD R4, R22, R4 ;  /* 0x0000000016047229 */ /* 0x000fe40000000004 */
[----:B------:R-:W-:Y:S02]  /*13b0*/  DFMA R10, R10, R8, -R40 ;  /* 0x000000080a0a722b */ /* 0x000fe40000000828 */
[----:B------:R-:W-:-:S04]  /*13c0*/  DFMA R24, R8, R24, -R42 ;  /* 0x000000180818722b */ /* 0x000fc8000000082a */
[----:B------:R-:W-:-:S04]  /*13d0*/  DFMA R4, R4, UR16, R6 ;  /* 0x0000001004047c2b */ /* 0x000fc80008000006 */
[----:B------:R-:W-:-:S08]  /*13e0*/  DADD R10, R10, R24 ;  /* 0x000000000a0a7229 */ /* 0x000fd00000000018 */
[----:B------:R-:W-:-:S08]  /*13f0*/  DFMA R4, R10, -UR14, R4 ;  /* 0x8000000e0a047c2b */ /* 0x000fd00008000004 */
[----:B0-----:R-:W-:-:S07]  /*1400*/  DFMA R2, -R4, UR6, R2 ;  /* 0x0000000604027c2b */ /* 0x001fce0008000102 */
[----:B------:R-:W-:Y:S01]  /*1410*/  STG.E.64 desc[UR4][R36.64], R2 ;  /* 0x0000000224007986 */ /* 0x000fe2000c101b04 */
[----:B------:R-:W-:Y:S05]  /*1420*/  EXIT ;  /* 0x000000000000794d */ /* 0x000fea0003800000 */
.L_x_1:
        /* <DEDUP_REMOVED lines=13> */
.L_x_4:


//--------------------- .text._Z9hypterm_1PdS_S_S_S_PKdS1_S1_S1_S1_S1_S1_S1_dddiii --------------------------
	.section	.text._Z9hypterm_1PdS_S_S_S_PKdS1_S1_S1_S1_S1_S1_S1_dddiii,"ax",@progbits
	.align	128
        .global         _Z9hypterm_1PdS_S_S_S_PKdS1_S1_S1_S1_S1_S1_S1_dddiii
        .type           _Z9hypterm_1PdS_S_S_S_PKdS1_S1_S1_S1_S1_S1_S1_dddiii,@function
        .size           _Z9hypterm_1PdS_S_S_S_PKdS1_S1_S1_S1_S1_S1_S1_dddiii,(.L_x_5 - _Z9hypterm_1PdS_S_S_S_PKdS1_S1_S1_S1_S1_S1_S1_dddiii)
        .other          _Z9hypterm_1PdS_S_S_S_PKdS1_S1_S1_S1_S1_S1_S1_dddiii,@"STO_CUDA_ENTRY STV_DEFAULT"
_Z9hypterm_1PdS_S_S_S_PKdS1_S1_S1_S1_S1_S1_S1_dddiii:
.text._Z9hypterm_1PdS_S_S_S_PKdS1_S1_S1_S1_S1_S1_S1_dddiii:
[----:B------:R-:W-:Y:S01]  /*0000*/  LDC R1, c[0x0][0x37c] ;  /* 0x0000df00ff017b82 */ /* 0x000fe20000000800 */
[----:B------:R-:W0:Y:S01]  /*0010*/  S2R R0, SR_CTAID.X ;  /* 0x0000000000007919 */ /* 0x000e220000002500 */
[----:B------:R-:W0:Y:S01]  /*0020*/  LDCU UR4, c[0x0][0x360] ;  /* 0x00006c00ff0477ac */ /* 0x000e220008000800 */
[----:B------:R-:W0:Y:S01]  /*0030*/  S2R R3, SR_TID.X ;  /* 0x0000000000037919 */ /* 0x000e220000002100 */
[----:B------:R-:W1:Y:S01]  /*0040*/  LDCU UR5, c[0x0][0x364] ;  /* 0x00006c80ff0577ac */ /* 0x000e620008000800 */
[----:B------:R-:W1:Y:S01]  /*0050*/  S2R R2, SR_CTAID.Y ;  /* 0x0000000000027919 */ /* 0x000e620000002600 */
[----:B------:R-:W2:Y:S01]  /*0060*/  LDCU UR6, c[0x0][0x368] ;  /* 0x00006d00ff0677ac */ /* 0x000ea20008000800 */
[----:B------:R-:W1:Y:S01]  /*0070*/  S2R R5, SR_TID.Y ;  /* 0x0000000000057919 */ /* 0x000e620000002200 */
[----:B------:R-:W3:Y:S01]  /*0080*/  LDCU UR7, c[0x0][0x408] ;  /* 0x00008100ff0777ac */ /* 0x000ee20008000800 */
[----:B------:R-:W2:Y:S01]  /*0090*/  S2R R4, SR_CTAID.Z ;  /* 0x0000000000047919 */ /* 0x000ea20000002700 */
[----:B------:R-:W2:Y:S01]  /*00a0*/  S2R R7, SR_TID.Z ;  /* 0x0000000000077919 */ /* 0x000ea20000002300 */
[----:B0-----:R-:W-:Y:S01]  /*00b0*/  IMAD R0, R0, UR4, R3 ;  /* 0x0000000400007c24 */ /* 0x001fe2000f8e0203 */
[----:B---3--:R-:W-:Y:S01]  /*00c0*/  UIADD3 UR4, UPT, UPT, UR7, -0x5, URZ ;  /* 0xfffffffb07047890 */ /* 0x008fe2000fffe0ff */
[----:B-1----:R-:W-:-:S02]  /*00d0*/  IMAD R3, R2, UR5, R5 ;  /* 0x0000000502037c24 */ /* 0x002fc4000f8e0205 */
[----:B--2---:R-:W-:-:S05]  /*00e0*/  IMAD R2, R4, UR6, R7 ;  /* 0x0000000604027c24 */ /* 0x004fca000f8e0207 */
[CCC-:B------:R-:W-:Y:S02]  /*00f0*/  VIMNMX3.U32 R4, R0.reuse, R3.reuse, R2.reuse, PT ;  /* 0x000000030004720f */ /* 0x1c0fe40003800002 */
[----:B------:R-:W-:Y:S02]  /*0100*/  VIMNMX3 R5, R0, R3, R2, !PT ;  /* 0x000000030005720f */ /* 0x000fe40007800102 */
[----:B------:R-:W-:-:S04]  /*0110*/  ISETP.GE.U32.AND P0, PT, R4, 0x4, PT ;  /* 0x000000040400780c */ /* 0x000fc80003f06070 */
[----:B------:R-:W-:-:S13]  /*0120*/  ISETP.GT.OR P0, PT, R5, UR4, !P0 ;  /* 0x0000000405007c0c */ /* 0x000fda000c704670 */
[----:B------:R-:W-:Y:S05]  /*0130*/  @P0 EXIT ;  /* 0x000000000000094d */ /* 0x000fea0003800000 */
[----:B------:R-:W0:Y:S01]  /*0140*/  LDCU UR6, c[0x0][0x404] ;  /* 0x00008080ff0677ac */ /* 0x000e220008000800 */
[----:B------:R-:W1:Y:S01]  /*0150*/  LDC.64 R26, c[0x0][0x3a8] ;  /* 0x0000ea00ff1a7b82 */ /* 0x000e620000000a00 */
[----:B------:R-:W2:Y:S07]  /*0160*/  LDCU.64 UR4, c[0x0][0x358] ;  /* 0x00006b00ff0477ac */ /* 0x000eae0008000a00 */
[----:B------:R-:W3:Y:S08]  /*0170*/  LDC.64 R44, c[0x0][0x3c8] ;  /* 0x0000f200ff2c7b82 */ /* 0x000ef00000000a00 */
[----:B------:R-:W4:Y:S01]  /*0180*/  LDC.64 R42, c[0x0][0x3e0] ;  /* 0x0000f800ff2a7b82 */ /* 0x000f220000000a00 */
[----:B0-----:R-:W-:-:S04]  /*0190*/  IMAD R3, R2, UR6, R3 ;  /* 0x0000000602037c24 */ /* 0x001fc8000f8e0203 */
[----:B------:R-:W-:-:S04]  /*01a0*/  IMAD R0, R3, UR7, R0 ;  /* 0x0000000703007c24 */ /* 0x000fc8000f8e0200 */
[----:B-1----:R-:W-:-:S05]  /*01b0*/  IMAD.WIDE R26, R0, 0x8, R26 ;  /* 0x00000008001a7825 */ /* 0x002fca00078e021a */
[----:B--2---:R-:W2:Y:S04]  /*01c0*/  LDG.E.64.CONSTANT R20, desc[UR4][R26.64+0x10] ;  /* 0x000010041a147981 */ /* 0x004ea8000c1e9b00 */
[----:B------:R-:W2:Y:S01]  /*01d0*/  LDG.E.64.CONSTANT R18, desc[UR4][R26.64+-0x10] ;  /* 0xfffff0041a127981 */ /* 0x000ea2000c1e9b00 */
[----:B---3--:R-:W-:-:S03]  /*01e0*/  IMAD.WIDE R44, R0, 0x8, R44 ;  /* 0x00000008002c7825 */ /* 0x008fc600078e022c */
[----:B------:R-:W3:Y:S04]  /*01f0*/  LDG.E.64.CONSTANT R22, desc[UR4][R26.64+0x8] ;  /* 0x000008041a167981 */ /* 0x000ee8000c1e9b00 */
[----:B------:R-:W3:Y:S04]  /*0200*/  LDG.E.64.CONSTANT R24, desc[UR4][R26.64+-0x8] ;  /* 0xfffff8041a187981 */ /* 0x000ee8000c1e9b00 */
[----:B------:R-:W5:Y:S04]  /*0210*/  LDG.E.64.CONSTANT R2, desc[UR4][R44.64+-0x8] ;  /* 0xfffff8042c027981 */ /* 0x000f68000c1e9b00 */
[----:B------:R-:W5:Y:S04]  /*0220*/  LDG.E.64.CONSTANT R28, desc[UR4][R26.64+0x18] ;  /* 0x000018041a1c7981 */ /* 0x000f68000c1e9b00 */
[----:B------:R-:W5:Y:S04]  /*0230*/  LDG.E.64.CONSTANT R30, desc[UR4][R26.64+-0x18] ;  /* 0xffffe8041a1e7981 */ /* 0x000f68000c1e9b00 */
[----:B------:R-:W5:Y:S04]  /*0240*/  LDG.E.64.CONSTANT R4, desc[UR4][R44.64+0x8] ;  /* 0x000008042c047981 */ /* 0x000f68000c1e9b00 */
[----:B------:R-:W5:Y:S04]  /*0250*/  LDG.E.64.CONSTANT R36, desc[UR4][R26.64+0x20] ;  /* 0x000020041a247981 */ /* 0x000f68000c1e9b00 */
[----:B------:R-:W5:Y:S04]  /*0260*/  LDG.E.64.CONSTANT R38, desc[UR4][R26.64+-0x20] ;  /* 0xffffe0041a267981 */ /* 0x000f68000c1e9b00 */
[----:B------:R-:W5:Y:S01]  /*0270*/  LDG.E.64.CONSTANT R10, desc[UR4][R44.64+-0x10] ;  /* 0xfffff0042c0a7981 */ /* 0x000f62000c1e9b00 */
[----:B----4-:R-:W-:-:S03]  /*0280*/  IMAD.WIDE R42, R0, 0x8, R42 ;  /* 0x00000008002a7825 */ /* 0x010fc600078e022a */
[----:B------:R-:W4:Y:S04]  /*0290*/  LDG.E.64.CONSTANT R12, desc[UR4][R44.64+0x10] ;  /* 0x000010042c0c7981 */ /* 0x000f28000c1e9b00 */
[----:B------:R-:W4:Y:S04]  /*02a0*/  LDG.E.64.CONSTANT R14, desc[UR4][R42.64+0x10] ;  /* 0x000010042a0e7981 */ /* 0x000f28000c1e9b00 */
[----:B------:R-:W4:Y:S04]  /*02b0*/  LDG.E.64.CONSTANT R16, desc[UR4][R42.64+-0x10] ;  /* 0xfffff0042a107981 */ /* 0x000f28000c1e9b00 */
[----:B------:R-:W4:Y:S04]  /*02c0*/  LDG.E.64.CONSTANT R6, desc[UR4][R42.64+0x8] ;  /* 0x000008042a067981 */ /* 0x000f28000c1e9b00 */
[----:B------:R-:W4:Y:S01]  /*02d0*/  LDG.E.64.CONSTANT R8, desc[UR4][R42.64+-0x8] ;  /* 0xfffff8042a087981 */ /* 0x000f22000c1e9b00 */
[----:B------:R-:W-:Y:S01]  /*02e0*/  UMOV UR8, 0xa0000000 ;  /* 0xa000000000087882 */ /* 0x000fe20000000000 */
[----:B------:R-:W-:Y:S01]  /*02f0*/  UMOV UR9, 0x3fc99999 ;  /* 0x3fc9999900097882 */ /* 0x000fe20000000000 */
[----:B------:R-:W-:Y:S01]  /*0300*/  UMOV UR10, 0xa0000000 ;  /* 0xa0000000000a7882 */ /* 0x000fe20000000000 */
[----:B------:R-:W-:Y:S01]  /*0310*/  UMOV UR11, 0x3fe99999 ;  /* 0x3fe99999000b7882 */ /* 0x000fe20000000000 */
[----:B------:R-:W-:Y:S01]  /*0320*/  UMOV UR12, 0x60000000 ;  /* 0x60000000000c7882 */ /* 0x000fe20000000000 */
[----:B------:R-:W-:Y:S01]  /*0330*/  UMOV UR13, 0x3fa374bc ;  /* 0x3fa374bc000d7882 */ /* 0x000fe20000000000 */
[----:B------:R-:W-:Y:S01]  /*0340*/  UMOV UR14, 0x40000000 ;  /* 0x40000000000e7882 */ /* 0x000fe20000000000 */
[----:B------:R-:W-:Y:S01]  /*0350*/  UMOV UR15, 0x3f6cac08 ;  /* 0x3f6cac08000f7882 */ /* 0x000fe20000000000 */
[----:B--2---:R-:W-:-:S08]  /*0360*/  DADD R32, R20, -R18 ;  /* 0x0000000014207229 */ /* 0x004fd00000000812 */
[----:B------:R-:W-:Y:S02]  /*0370*/  DMUL R34, R32, UR8 ;  /* 0x0000000820227c28 */ /* 0x000fe40008000000 */
[----:B---3--:R-:W-:Y:S02]  /*0380*/  DADD R32, R22, -R24 ;  /* 0x0000000016207229 */ /* 0x008fe40000000818 */
[----:B-----5:R-:W-:-:S06]  /*0390*/  DMUL R40, R24, R2 ;  /* 0x0000000218287228 */ /* 0x020fcc0000000000 */
[----:B------:R-:W-:Y:S02]  /*03a0*/  DFMA R32, R32, UR10, -R34 ;  /* 0x0000000a20207c2b */ /* 0x000fe40008000822 */
[----:B------:R-:W-:Y:S02]  /*03b0*/  DADD R24, R28, -R30 ;  /* 0x000000001c187229 */ /* 0x000fe4000000081e */
[----:B------:R-:W-:-:S06]  /*03c0*/  DFMA R40, R22, R4, -R40 ;  /* 0x000000041628722b */ /* 0x000fcc0000000828 */
[----:B------:R-:W-:Y:S01]  /*03d0*/  DFMA R24, R24, UR12, R32 ;  /* 0x0000000c18187c2b */ /* 0x000fe20008000020 */
[----:B------:R-:W0:Y:S01]  /*03e0*/  LDC.64 R32, c[0x0][0x380] ;  /* 0x0000e000ff207b82 */ /* 0x000e220000000a00 */
[----:B------:R-:W-:-:S08]  /*03f0*/  DADD R22, R36, -R38 ;  /* 0x0000000024167229 */ /* 0x000fd00000000826 */
[----:B------:R-:W-:Y:S02]  /*0400*/  DFMA R22, R22, -UR14, R24 ;  /* 0x8000000e16167c2b */ /* 0x000fe40008000018 */
[----:B------:R-:W-:Y:S01]  /*0410*/  DMUL R24, R18, R10 ;  /* 0x0000000a12187228 */ /* 0x000fe20000000000 */
[----:B------:R-:W1:Y:S07]  /*0420*/  LDC.64 R18, c[0x0][0x3e8] ;  /* 0x0000fa00ff127b82 */ /* 0x000e6e0000000a00 */
[----:B----4-:R-:W-:-:S02]  /*0430*/  DFMA R24, R20, R12, -R24 ;  /* 0x0000000c1418722b */ /* 0x010fc40000000818 */
[----:B------:R-:W-:Y:S02]  /*0440*/  DADD R20, R14, -R16 ;  /* 0x000000000e147229 */ /* 0x000fe40000000810 */
[----:B------:R-:W-:-:S06]  /*0450*/  DADD R26, R6, -R8 ;  /* 0x00000000061a7229 */ /* 0x000fcc0000000808 */
[----:B------:R-:W-:Y:S02]  /*0460*/  DADD R24, R24, R20 ;  /* 0x0000000018187229 */ /* 0x000fe40000000014 */
[----:B------:R-:W2:Y:S01]  /*0470*/  LDG.E.64.CONSTANT R20, desc[UR4][R44.64+-0x18] ;  /* 0xffffe8042c147981 */ /* 0x000ea2000c1e9b00 */
[----:B------:R-:W-:-:S03]  /*0480*/  DADD R40, R40, R26 ;  /* 0x0000000028287229 */ /* 0x000fc6000000001a */
[----:B------:R-:W3:Y:S02]  /*0490*/  LDG.E.64.CONSTANT R26, desc[UR4][R42.64+-0x18] ;  /* 0xffffe8042a1a7981 */ /* 0x000ee4000c1e9b00 */
[----:B------:R-:W-:Y:S02]  /*04a0*/  DMUL R24, R24, UR8 ;  /* 0x0000000818187c28 */ /* 0x000fe40008000000 */
[----:B-1----:R-:W-:Y:S01]  /*04b0*/  DMUL R34, R22, -R18 ;  /* 0x8000001216227228 */ /* 0x002fe20000000000 */
[----:B------:R-:W4:Y:S05]  /*04c0*/  LDG.E.64.CONSTANT R22, desc[UR4][R44.64+0x18] ;  /* 0x000018042c167981 */ /* 0x000f2a000c1e9b00 */
[----:B------:R-:W-:-:S02]  /*04d0*/  DFMA R40, R40, UR10, -R24 ;  /* 0x0000000a28287c2b */ /* 0x000fc40008000818 */
[----:B------:R-:W3:Y:S01]  /*04e0*/  LDG.E.64.CONSTANT R24, desc[UR4][R42.64+0x18] ;  /* 0x000018042a187981 */ /* 0x000ee2000c1e9b00 */
[----:B0-----:R-:W-:-:S05]  /*04f0*/  IMAD.WIDE R32, R0, 0x8, R32 ;  /* 0x0000000800207825 */ /* 0x001fca00078e0220 */
[----:B------:R0:W-:Y:S04]  /*0500*/  STG.E.64 desc[UR4][R32.64], R34 ;  /* 0x0000002220007986 */ /* 0x0001e8000c101b04 */
[----:B0-----:R-:W5:Y:S04]  /*0510*/  LDG.E.64.CONSTANT R32, desc[UR4][R42.64+0x20] ;  /* 0x000020042a207981 */ /* 0x001f68000c1e9b00 */
[----:B------:R-:W5:Y:S01]  /*0520*/  LDG.E.64.CONSTANT R34, desc[UR4][R42.64+-0x20] ;  /* 0xffffe0042a227981 */ /* 0x000f62000c1e9b00 */
[----:B--2---:R-:W-:-:S08]  /*0530*/  DMUL R30, R30, R20 ;  /* 0x000000141e1e7228 */ /* 0x004fd00000000000 */
[----:B----4-:R-:W-:Y:S02]  /*0540*/  DFMA R30, R28, R22, -R30 ;  /* 0x000000161c1e722b */ /* 0x010fe4000000081e */
[----:B---3--:R-:W-:-:S08]  /*0550*/  DADD R28, R24, -R26 ;  /* 0x00000000181c7229 */ /* 0x008fd0000000081a */
[----:B------:R-:W-:Y:S02]  /*0560*/  DADD R30, R30, R28 ;  /* 0x000000001e1e7229 */ /* 0x000fe4000000001c */
[----:B------:R-:W2:Y:S06]  /*0570*/  LDG.E.64.CONSTANT R28, desc[UR4][R44.64+-0x20] ;  /* 0xffffe0042c1c7981 */ /* 0x000eac000c1e9b00 */
[----:B------:R-:W-:Y:S02]  /*0580*/  DFMA R40, R30, UR12, R40 ;  /* 0x0000000c1e287c2b */ /* 0x000fe40008000028 */
[----:B------:R-:W3:Y:S01]  /*0590*/  LDG.E.64.CONSTANT R30, desc[UR4][R44.64+0x20] ;  /* 0x000020042c1e7981 */ /* 0x000ee2000c1e9b00 */
[----:B------:R-:W-:Y:S01]  /*05a0*/  UMOV UR8, 0x40000000 ;  /* 0x4000000000087882 */ /* 0x000fe20000000000 */
[----:B------:R-:W-:Y:S01]  /*05b0*/  UMOV UR9, 0x3f6cac08 ;  /* 0x3f6cac0800097882 */ /* 0x000fe20000000000 */
[----:B--2---:R-:W-:-:S08]  /*05c0*/  DMUL R38, R38, R28 ;  /* 0x0000001c26267228 */ /* 0x004fd00000000000 */
[----:B---3--:R-:W-:Y:S02]  /*05d0*/  DFMA R38, R36, R30, -R38 ;  /* 0x0000001e2426722b */ /* 0x008fe40000000826 */
[----:B-----5:R-:W-:-:S08]  /*05e0*/  DADD R36, R32, -R34 ;  /* 0x0000000020247229 */ /* 0x020fd00000000822 */
[----:B------:R-:W-:-:S08]  /*05f0*/  DADD R36, R38, R36 ;  /* 0x0000000026247229 */ /* 0x000fd00000000024 */
[----:B------:R-:W-:Y:S01]  /*0600*/  DFMA R38, R36, -UR8, R40 ;  /* 0x8000000824267c2b */ /* 0x000fe20008000028 */
[----:B------:R-:W0:Y:S08]  /*0610*/  LDC.64 R40, c[0x0][0x388] ;  /* 0x0000e200ff287b82 */ /* 0x000e300000000a00 */
[----:B------:R-:W1:Y:S01]  /*0620*/  LDC.64 R36, c[0x0][0x3b0] ;  /* 0x0000ec00ff247b82 */ /* 0x000e620000000a00 */
[----:B------:R-:W-:Y:S01]  /*0630*/  DMUL R38, R38, -R18 ;  /* 0x8000001226267228 */ /* 0x000fe20000000000 */
[----:B0-----:R-:W-:-:S04]  /*0640*/  IMAD.WIDE R40, R0, 0x8, R40 ;  /* 0x0000000800287825 */ /* 0x001fc800078e0228 */
[----:B-1----:R-:W-:Y:S02]  /*0650*/  IMAD.WIDE R44, R0, 0x8, R36 ;  /* 0x00000008002c7825 */ /* 0x002fe400078e0224 */
[----:B------:R0:W-:Y:S04]  /*0660*/  STG.E.64 desc[UR4][R40.64], R38 ;  /* 0x0000002628007986 */ /* 0x0001e8000c101b04 */
[----:B------:R-:W2:Y:S04]  /*0670*/  LDG.E.64.CONSTANT R42, desc[UR4][R44.64+0x10] ;  /* 0x000010042c2a7981 */ /* 0x000ea8000c1e9b00 */
[----:B------:R-:W3:Y:S04]  /*0680*/  LDG.E.64.CONSTANT R36, desc[UR4][R44.64+-0x8] ;  /* 0xfffff8042c247981 */ /* 0x000ee8000c1e9b00 */
[----:B0-----:R-:W4:Y:S04]  /*0690*/  LDG.E.64.CONSTANT R38, desc[UR4][R44.64+-0x10] ;  /* 0xfffff0042c267981 */ /* 0x001f28000c1e9b00 */
[----:B------:R-:W5:Y:S01]  /*06a0*/  LDG.E.64.CONSTANT R40, desc[UR4][R44.64+0x8] ;  /* 0x000008042c287981 */ /* 0x000f62000c1e9b00 */
[----:B----4-:R-:W-:-:S02]  /*06b0*/  DMUL R38, R10, R38 ;  /* 0x000000260a267228 */ /* 0x010fc40000000000 */
[----:B---3--:R-:W-:-:S06]  /*06c0*/  DMUL R36, R2, R36 ;  /* 0x0000002402247228 */ /* 0x008fcc0000000000 */
[----:B--2---:R-:W-:Y:S02]  /*06d0*/  DFMA R42, R12, R42, -R38 ;  /* 0x0000002a0c2a722b */ /* 0x004fe40000000826 */
[----:B------:R-:W2:Y:S01]  /*06e0*/  LDG.E.64.CONSTANT R38, desc[UR4][R44.64+-0x18] ;  /* 0xffffe8042c267981 */ /* 0x000ea2000c1e9b00 */
[----:B-----5:R-:W-:-:S03]  /*06f0*/  DFMA R36, R4, R40, -R36 ;  /* 0x000000280424722b */ /* 0x020fc60000000824 */
[----:B------:R-:W3:Y:S01]  /*0700*/  LDG.E.64.CONSTANT R40, desc[UR4][R44.64+0x18] ;  /* 0x000018042c287981 */ /* 0x000ee2000c1e9b00 */
[----:B------:R-:W-:Y:S02]  /*0710*/  UMOV UR11, 0x3fc99999 ;  /* 0x3fc99999000b7882 */ /* 0x000fe40000000000 */
[----:B------:R-:W-:Y:S01]  /*0720*/  DMUL R42, R42, UR10 ;  /* 0x0000000a2a2a7c28 */ /* 0x000fe20008000000 */
[----:B------:R-:W-:Y:S01]  /*0730*/  UMOV UR14, 0xa0000000 ;  /* 0xa0000000000e7882 */ /* 0x000fe20000000000 */
[----:B------:R-:W-:-:S06]  /*0740*/  UMOV UR15, 0x3fe99999 ;  /* 0x3fe99999000f7882 */ /* 0x000fcc0000000000 */
[----:B------:R-:W-:Y:S02]  /*0750*/  DFMA R36, R36, UR14, -R42 ;  /* 0x0000000e24247c2b */ /* 0x000fe4000800082a */
[----:B------:R-:W4:Y:S01]  /*0760*/  LDG.E.64.CONSTANT R42, desc[UR4][R44.64+0x20] ;  /* 0x000020042c2a7981 */ /* 0x000f22000c1e9b00 */
[----:B--2---:R-:W-:-:S08]  /*0770*/  DMUL R38, R20, R38 ;  /* 0x0000002614267228 */ /* 0x004fd00000000000 */
[----:B---3--:R-:W-:Y:S02]  /*0780*/  DFMA R40, R22, R40, -R38 ;  /* 0x000000281628722b */ /* 0x008fe40000000826 */
[----:B------:R-:W2:Y:S06]  /*0790*/  LDG.E.64.CONSTANT R38, desc[UR4][R44.64+-0x20] ;  /* 0xffffe0042c267981 */ /* 0x000eac000c1e9b00 */
[----:B------:R-:W-:Y:S02]  /*07a0*/  DFMA R36, R40, UR12, R36 ;  /* 0x0000000c28247c2b */ /* 0x000fe40008000024 */
[----:B--2---:R-:W-:-:S08]  /*07b0*/  DMUL R38, R28, R38 ;  /* 0x000000261c267228 */ /* 0x004fd00000000000 */
[----:B----4-:R-:W-:Y:S01]  /*07c0*/  DFMA R38, R30, R42, -R38 ;  /* 0x0000002a1e26722b */ /* 0x010fe20000000826 */
[----:B------:R-:W0:Y:S07]  /*07d0*/  LDC.64 R42, c[0x0][0x390] ;  /* 0x0000e400ff2a7b82 */ /* 0x000e2e0000000a00 */
[----:B------:R-:W-:Y:S01]  /*07e0*/  DFMA R38, R38, -UR8, R36 ;  /* 0x8000000826267c2b */ /* 0x000fe20008000024 */
[----:B------:R-:W1:Y:S07]  /*07f0*/  LDC.64 R36, c[0x0][0x3b8] ;  /* 0x0000ee00ff247b82 */ /* 0x000e6e0000000a00 */
        /* <DEDUP_REMOVED lines=13> */
[----:B------:R-:W3:Y:S02]  /*08d0*/  LDG.E.64.CONSTANT R42, desc[UR4][R36.64+0x18] ;  /* 0x00001804242a7981 */ /* 0x000ee4000c1e9b00 */
[----:B------:R-:W-:-:S08]  /*08e0*/  DMUL R44, R44, UR10 ;  /* 0x0000000a2c2c7c28 */ /* 0x000fd00008000000 */
[----:B------:R-:W-:Y:S02]  /*08f0*/  DFMA R38, R38, UR14, -R44 ;  /* 0x0000000e26267c2b */ /* 0x000fe4000800082c */
[----:B------:R-:W4:Y:S01]  /*0900*/  LDG.E.64.CONSTANT R44, desc[UR4][R36.64+0x20] ;  /* 0x00002004242c7981 */ /* 0x000f22000c1e9b00 */
[----:B--2---:R-:W-:-:S08]  /*0910*/  DMUL R40, R20, R40 ;  /* 0x0000002814287228 */ /* 0x004fd00000000000 */
[----:B---3--:R-:W-:Y:S02]  /*0920*/  DFMA R42, R22, R42, -R40 ;  /* 0x0000002a162a722b */ /* 0x008fe40000000828 */
[----:B------:R-:W2:Y:S06]  /*0930*/  LDG.E.64.CONSTANT R40, desc[UR4][R36.64+-0x20] ;  /* 0xffffe00424287981 */ /* 0x000eac000c1e9b00 */
[----:B------:R-:W-:Y:S02]  /*0940*/  DFMA R38, R42, UR12, R38 ;  /* 0x0000000c2a267c2b */ /* 0x000fe40008000026 */
[----:B------:R-:W0:Y:S02]  /*0950*/  LDC.64 R42, c[0x0][0x398] ;  /* 0x0000e600ff2a7b82 */ /* 0x000e240000000a00 */
[----:B0-----:R-:W-:Y:S01]  /*0960*/  IMAD.WIDE R42, R0, 0x8, R42 ;  /* 0x00000008002a7825 */ /* 0x001fe200078e022a */
[----:B--2---:R-:W-:-:S08]  /*0970*/  DMUL R40, R28, R40 ;  /* 0x000000281c287228 */ /* 0x004fd00000000000 */
[----:B----4-:R-:W-:-:S08]  /*0980*/  DFMA R40, R30, R44, -R40 ;  /* 0x0000002c1e28722b */ /* 0x010fd00000000828 */
[----:B------:R-:W-:Y:S01]  /*0990*/  DFMA R40, R40, -UR8, R38 ;  /* 0x8000000828287c2b */ /* 0x000fe20008000026 */
[----:B------:R-:W0:Y:S07]  /*09a0*/  LDC.64 R38, c[0x0][0x3c0] ;  /* 0x0000f000ff267b82 */ /* 0x000e2e0000000a00 */
[----:B------:R-:W-:-:S07]  /*09b0*/  DMUL R44, R40, -R18 ;  /* 0x80000012282c7228 */ /* 0x000fce0000000000 */
[----:B------:R1:W-:Y:S01]  /*09c0*/  STG.E.64 desc[UR4][R42.64], R44 ;  /* 0x0000002c2a007986 */ /* 0x0003e2000c101b04 */
[----:B0-----:R-:W-:-:S05]  /*09d0*/  IMAD.WIDE R38, R0, 0x8, R38 ;  /* 0x0000000800267825 */ /* 0x001fca00078e0226 */
[----:B-1----:R-:W2:Y:S04]  /*09e0*/  LDG.E.64.CONSTANT R42, desc[UR4][R38.64+-0x8] ;  /* 0xfffff804262a7981 */ /* 0x002ea8000c1e9b00 */
[----:B------:R-:W3:Y:S04]  /*09f0*/  LDG.E.64.CONSTANT R40, desc[UR4][R38.64+0x8] ;  /* 0x0000080426287981 */ /* 0x000ee8000c1e9b00 */
[----:B------:R-:W4:Y:S01]  /*0a00*/  LDG.E.64.CONSTANT R36, desc[UR4][R38.64+-0x10] ;  /* 0xfffff00426247981 */ /* 0x000f22000c1e9b00 */
[----:B------:R-:W-:-:S08]  /*0a10*/  DMUL R8, R2, R8 ;  /* 0x0000000802087228 */ /* 0x000fd00000000000 */
[----:B------:R-:W-:Y:S02]  /*0a20*/  DFMA R6, R4, R6, -R8 ;  /* 0x000000060406722b */ /* 0x000fe40000000808 */
[----:B------:R-:W5:Y:S01]  /*0a30*/  LDG.E.64.CONSTANT R8, desc[UR4][R38.64+0x10] ;  /* 0x0000100426087981 */ /* 0x000f62000c1e9b00 */
[----:B------:R-:W-:Y:S02]  /*0a40*/  DMUL R16, R10, R16 ;  /* 0x000000100a107228 */ /* 0x000fe40000000000 */
[----:B--2---:R-:W-:Y:S01]  /*0a50*/  DMUL R2, R2, R42 ;  /* 0x0000002a02027228 */ /* 0x004fe20000000000 */
[----:B------:R-:W2:Y:S07]  /*0a60*/  LDG.E.64.CONSTANT R42, desc[UR4][R38.64+0x20] ;  /* 0x00002004262a7981 */ /* 0x000eae000c1e9b00 */
[----:B---3--:R-:W-:-:S02]  /*0a70*/  DFMA R40, R4, R40, -R2 ;  /* 0x000000280428722b */ /* 0x008fc40000000802 */
[----:B------:R-:W3:Y:S01]  /*0a80*/  LDG.E.64.CONSTANT R2, desc[UR4][R38.64+-0x18] ;  /* 0xffffe80426027981 */ /* 0x000ee2000c1e9b00 */
[----:B----4-:R-:W-:-:S03]  /*0a90*/  DMUL R36, R10, R36 ;  /* 0x000000240a247228 */ /* 0x010fc60000000000 */
[----:B------:R-:W4:Y:S04]  /*0aa0*/  LDG.E.64.CONSTANT R4, desc[UR4][R38.64+0x18] ;  /* 0x0000180426047981 */ /* 0x000f28000c1e9b00 */
[----:B------:R-:W2:Y:S01]  /*0ab0*/  LDG.E.64.CONSTANT R10, desc[UR4][R38.64+-0x20] ;  /* 0xffffe004260a7981 */ /* 0x000ea2000c1e9b00 */
[C---:B------:R-:W-:Y:S02]  /*0ac0*/  DFMA R16, R12.reuse, R14, -R16 ;  /* 0x0000000e0c10722b */ /* 0x040fe40000000810 */
[----:B-----5:R-:W-:Y:S02]  /*0ad0*/  DFMA R8, R12, R8, -R36 ;  /* 0x000000080c08722b */ /* 0x020fe40000000824 */
[----:B------:R-:W-:-:S06]  /*0ae0*/  DMUL R26, R20, R26 ;  /* 0x0000001a141a7228 */ /* 0x000fcc0000000000 */
[----:B------:R-:W-:Y:S02]  /*0af0*/  DADD R8, R8, R16 ;  /* 0x0000000008087229 */ /* 0x000fe40000000010 */
[----:B------:R-:W-:Y:S02]  /*0b00*/  DFMA R26, R22, R24, -R26 ;  /* 0x00000018161a722b */ /* 0x000fe4000000081a */
[----:B------:R-:W-:Y:S02]  /*0b10*/  DADD R6, R40, R6 ;  /* 0x0000000028067229 */ /* 0x000fe40000000006 */
[----:B------:R-:W-:Y:S02]  /*0b20*/  DMUL R34, R28, R34 ;  /* 0x000000221c227228 */ /* 0x000fe40000000000 */
[----:B------:R-:W-:Y:S01]  /*0b30*/  DMUL R8, R8, UR10 ;  /* 0x0000000a08087c28 */ /* 0x000fe20008000000 */
[----:B------:R-:W-:-:S05]  /*0b40*/  UMOV UR11, 0x3fe99999 ;  /* 0x3fe99999000b7882 */ /* 0x000fca0000000000 */
[----:B------:R-:W-:Y:S02]  /*0b50*/  DFMA R34, R30, R32, -R34 ;  /* 0x000000201e22722b */ /* 0x000fe40000000822 */
[----:B------:R-:W-:Y:S02]  /*0b60*/  DFMA R6, R6, UR10, -R8 ;  /* 0x0000000a06067c2b */ /* 0x000fe40008000808 */
[----:B---3--:R-:W-:-:S08]  /*0b70*/  DMUL R2, R20, R2 ;  /* 0x0000000214027228 */ /* 0x008fd00000000000 */
[----:B----4-:R-:W-:Y:S02]  /*0b80*/  DFMA R2, R22, R4, -R2 ;  /* 0x000000041602722b */ /* 0x010fe40000000802 */
[----:B--2---:R-:W-:Y:S01]  /*0b90*/  DMUL R10, R28, R10 ;  /* 0x0000000a1c0a7228 */ /* 0x004fe20000000000 */
[----:B------:R-:W0:Y:S05]  /*0ba0*/  LDC.64 R4, c[0x0][0x3a0] ;  /* 0x0000e800ff047b82 */ /* 0x000e2a0000000a00 */
[----:B------:R-:W-:Y:S02]  /*0bb0*/  DADD R2, R2, R26 ;  /* 0x0000000002027229 */ /* 0x000fe4000000001a */
[----:B------:R-:W-:-:S06]  /*0bc0*/  DFMA R10, R30, R42, -R10 ;  /* 0x0000002a1e0a722b */ /* 0x000fcc000000080a */
[----:B------:R-:W-:Y:S02]  /*0bd0*/  DFMA R2, R2, UR12, R6 ;  /* 0x0000000c02027c2b */ /* 0x000fe40008000006 */
[----:B------:R-:W-:-:S08]  /*0be0*/  DADD R10, R10, R34 ;  /* 0x000000000a0a7229 */ /* 0x000fd00000000022 */
[----:B------:R-:W-:Y:S01]  /*0bf0*/  DFMA R2, R10, -UR8, R2 ;  /* 0x800000080a027c2b */ /* 0x000fe20008000002 */
[----:B0-----:R-:W-:-:S07]  /*0c00*/  IMAD.WIDE R4, R0, 0x8, R4 ;  /* 0x0000000800047825 */ /* 0x001fce00078e0204 */
[----:B------:R-:W-:-:S07]  /*0c10*/  DMUL R2, R2, -R18 ;  /* 0x8000001202027228 */ /* 0x000fce0000000000 */
[----:B------:R-:W-:Y:S01]  /*0c20*/  STG.E.64 desc[UR4][R4.64], R2 ;  /* 0x0000000204007986 */ /* 0x000fe2000c101b04 */
[----:B------:R-:W-:Y:S05]  /*0c30*/  EXIT ;  /* 0x000000000000794d */ /* 0x000fea0003800000 */
.L_x_2:
        /* <DEDUP_REMOVED lines=12> */
.L_x_5:


//--------------------- .nv.shared.reserved.0     --------------------------
	.section	.nv.shared.reserved.0,"aw",@nobits
	.weak		__nv_reservedSMEM_offset_0_alias
	.size		__nv_reservedSMEM_offset_0_alias, 0, 64
	.other		__nv_reservedSMEM_offset_0_alias,@"STO_CUDA_RESERVED_SHARED STV_DEFAULT"
__nv_reservedSMEM_offset_0_alias:
	.zero		0
	.zero		64


//--------------------- .nv.constant0._Z9hypterm_3PdS_S_S_S_PKdS1_S1_S1_S1_S1_S1_S1_dddiii --------------------------
	.section	.nv.constant0._Z9hypterm_3PdS_S_S_S_PKdS1_S1_S1_S1_S1_S1_S1_dddiii,"a",@progbits
	.sectionflags	@""
	.align	4
.nv.constant0._Z9hypterm_3PdS_S_S_S_PKdS1_S1_S1_S1_S1_S1_S1_dddiii:
	.zero		1036


//--------------------- .nv.constant0._Z9hypterm_2PdS_S_S_S_PKdS1_S1_S1_S1_S1_S1_S1_dddiii --------------------------
	.section	.nv.constant0._Z9hypterm_2PdS_S_S_S_PKdS1_S1_S1_S1_S1_S1_S1_dddiii,"a",@progbits
	.sectionflags	@""
	.align	4
.nv.constant0._Z9hypterm_2PdS_S_S_S_PKdS1_S1_S1_S1_S1_S1_S1_dddiii:
	.zero		1036


//--------------------- .nv.constant0._Z9hypterm_1PdS_S_S_S_PKdS1_S1_S1_S1_S1_S1_S1_dddiii --------------------------
	.section	.nv.constant0._Z9hypterm_1PdS_S_S_S_PKdS1_S1_S1_S1_S1_S1_S1_dddiii,"a",@progbits
	.sectionflags	@""
	.align	4
.nv.constant0._Z9hypterm_1PdS_S_S_S_PKdS1_S1_S1_S1_S1_S1_S1_dddiii:
	.zero		1036


//--------------------- SYMBOLS --------------------------

	.type		.nv.reservedSmem.offset0,@object
	.size		.nv.reservedSmem.offset0,0x4
